//
// Generated by NVIDIA NVVM Compiler
//
// Compiler Build ID: CL-36424714
// Cuda compilation tools, release 13.0, V13.0.88
// Based on NVVM 20.0.0
//

.version 9.0
.target sm_100
.address_size 64

	// .globl	_Z10distributePfS_S_S_S_i

.visible .entry _Z10distributePfS_S_S_S_i(
	.param .u64 .ptr .align 1 _Z10distributePfS_S_S_S_i_param_0,
	.param .u64 .ptr .align 1 _Z10distributePfS_S_S_S_i_param_1,
	.param .u64 .ptr .align 1 _Z10distributePfS_S_S_S_i_param_2,
	.param .u64 .ptr .align 1 _Z10distributePfS_S_S_S_i_param_3,
	.param .u64 .ptr .align 1 _Z10distributePfS_S_S_S_i_param_4,
	.param .u32 _Z10distributePfS_S_S_S_i_param_5
)
{
	.reg .pred 	%p<2>;
	.reg .b32 	%r<19>;
	.reg .b32 	%f<5>;
	.reg .b64 	%rd<23>;

	ld.param.u64 	%rd1, [_Z10distributePfS_S_S_S_i_param_0];
	ld.param.u64 	%rd2, [_Z10distributePfS_S_S_S_i_param_1];
	ld.param.u64 	%rd3, [_Z10distributePfS_S_S_S_i_param_2];
	ld.param.u64 	%rd4, [_Z10distributePfS_S_S_S_i_param_3];
	ld.param.u64 	%rd5, [_Z10distributePfS_S_S_S_i_param_4];
	ld.param.u32 	%r3, [_Z10distributePfS_S_S_S_i_param_5];
	mov.u32 	%r4, %tid.x;
	mov.u32 	%r5, %ctaid.x;
	mov.u32 	%r6, %ntid.x;
	mad.lo.s32 	%r1, %r5, %r6, %r4;
	mov.u32 	%r7, %tid.y;
	mov.u32 	%r8, %ctaid.y;
	mov.u32 	%r9, %ntid.y;
	mad.lo.s32 	%r2, %r8, %r9, %r7;
	max.s32 	%r10, %r2, %r1;
	setp.ge.s32 	%p1, %r10, %r3;
	@%p1 bra 	$L__BB0_2;
	cvta.to.global.u64 	%rd6, %rd5;
	cvta.to.global.u64 	%rd7, %rd1;
	cvta.to.global.u64 	%rd8, %rd2;
	cvta.to.global.u64 	%rd9, %rd3;
	cvta.to.global.u64 	%rd10, %rd4;
	mul.lo.s32 	%r11, %r3, %r2;
	shl.b32 	%r12, %r11, 1;
	add.s32 	%r13, %r12, %r1;
	mul.wide.s32 	%rd11, %r13, 4;
	add.s64 	%rd12, %rd6, %rd11;
	ld.global.f32 	%f1, [%rd12];
	sub.s32 	%r14, %r13, %r11;
	mul.wide.s32 	%rd13, %r14, 4;
	add.s64 	%rd14, %rd7, %rd13;
	st.global.f32 	[%rd14], %f1;
	mul.wide.s32 	%rd15, %r3, 4;
	add.s64 	%rd16, %rd12, %rd15;
	ld.global.f32 	%f2, [%rd16];
	add.s64 	%rd17, %rd8, %rd13;
	st.global.f32 	[%rd17], %f2;
	add.s32 	%r15, %r3, %r2;
	mul.lo.s32 	%r16, %r3, %r15;
	shl.b32 	%r17, %r16, 1;
	add.s32 	%r18, %r17, %r1;
	mul.wide.s32 	%rd18, %r18, 4;
	add.s64 	%rd19, %rd6, %rd18;
	ld.global.f32 	%f3, [%rd19];
	add.s64 	%rd20, %rd9, %rd13;
	st.global.f32 	[%rd20], %f3;
	add.s64 	%rd21, %rd19, %rd15;
	ld.global.f32 	%f4, [%rd21];
	add.s64 	%rd22, %rd10, %rd13;
	st.global.f32 	[%rd22], %f4;
$L__BB0_2:
	bar.sync 	0;
	ret;

}
	// .globl	_Z3addPfS_S_i
.visible .entry _Z3addPfS_S_i(
	.param .u64 .ptr .align 1 _Z3addPfS_S_i_param_0,
	.param .u64 .ptr .align 1 _Z3addPfS_S_i_param_1,
	.param .u64 .ptr .align 1 _Z3addPfS_S_i_param_2,
	.param .u32 _Z3addPfS_S_i_param_3
)
{
	.reg .pred 	%p<2>;
	.reg .b32 	%r<12>;
	.reg .b32 	%f<4>;
	.reg .b64 	%rd<11>;

	ld.param.u64 	%rd1, [_Z3addPfS_S_i_param_0];
	ld.param.u64 	%rd2, [_Z3addPfS_S_i_param_1];
	ld.param.u64 	%rd3, [_Z3addPfS_S_i_param_2];
	ld.param.u32 	%r3, [_Z3addPfS_S_i_param_3];
	mov.u32 	%r4, %tid.x;
	mov.u32 	%r5, %ctaid.x;
	mov.u32 	%r6, %ntid.x;
	mad.lo.s32 	%r1, %r5, %r6, %r4;
	mov.u32 	%r7, %tid.y;
	mov.u32 	%r8, %ctaid.y;
	mov.u32 	%r9, %ntid.y;
	mad.lo.s32 	%r2, %r8, %r9, %r7;
	max.s32 	%r10, %r2, %r1;
	setp.ge.s32 	%p1, %r10, %r3;
	@%p1 bra 	$L__BB1_2;
	cvta.to.global.u64 	%rd4, %rd1;
	cvta.to.global.u64 	%rd5, %rd2;
	cvta.to.global.u64 	%rd6, %rd3;
	mad.lo.s32 	%r11, %r3, %r2, %r1;
	mul.wide.s32 	%rd7, %r11, 4;
	add.s64 	%rd8, %rd4, %rd7;
	ld.global.f32 	%f1, [%rd8];
	add.s64 	%rd9, %rd5, %rd7;
	ld.global.f32 	%f2, [%rd9];
	add.f32 	%f3, %f1, %f2;
	add.s64 	%rd10, %rd6, %rd7;
	st.global.f32 	[%rd10], %f3;
$L__BB1_2:
	bar.sync 	0;
	ret;

}
	// .globl	_Z3subPfS_S_i
.visible .entry _Z3subPfS_S_i(
	.param .u64 .ptr .align 1 _Z3subPfS_S_i_param_0,
	.param .u64 .ptr .align 1 _Z3subPfS_S_i_param_1,
	.param .u64 .ptr .align 1 _Z3subPfS_S_i_param_2,
	.param .u32 _Z3subPfS_S_i_param_3
)
{
	.reg .pred 	%p<2>;
	.reg .b32 	%r<12>;
	.reg .b32 	%f<4>;
	.reg .b64 	%rd<11>;

	ld.param.u64 	%rd1, [_Z3subPfS_S_i_param_0];
	ld.param.u64 	%rd2, [_Z3subPfS_S_i_param_1];
	ld.param.u64 	%rd3, [_Z3subPfS_S_i_param_2];
	ld.param.u32 	%r3, [_Z3subPfS_S_i_param_3];
	mov.u32 	%r4, %tid.x;
	mov.u32 	%r5, %ctaid.x;
	mov.u32 	%r6, %ntid.x;
	mad.lo.s32 	%r1, %r5, %r6, %r4;
	mov.u32 	%r7, %tid.y;
	mov.u32 	%r8, %ctaid.y;
	mov.u32 	%r9, %ntid.y;
	mad.lo.s32 	%r2, %r8, %r9, %r7;
	max.s32 	%r10, %r2, %r1;
	setp.ge.s32 	%p1, %r10, %r3;
	@%p1 bra 	$L__BB2_2;
	cvta.to.global.u64 	%rd4, %rd1;
	cvta.to.global.u64 	%rd5, %rd2;
	cvta.to.global.u64 	%rd6, %rd3;
	mad.lo.s32 	%r11, %r3, %r2, %r1;
	mul.wide.s32 	%rd7, %r11, 4;
	add.s64 	%rd8, %rd4, %rd7;
	ld.global.f32 	%f1, [%rd8];
	add.s64 	%rd9, %rd5, %rd7;
	ld.global.f32 	%f2, [%rd9];
	sub.f32 	%f3, %f1, %f2;
	add.s64 	%rd10, %rd6, %rd7;
	st.global.f32 	[%rd10], %f3;
$L__BB2_2:
	bar.sync 	0;
	ret;

}
	// .globl	_Z6gatherPfS_S_S_S_i
.visible .entry _Z6gatherPfS_S_S_S_i(
	.param .u64 .ptr .align 1 _Z6gatherPfS_S_S_S_i_param_0,
	.param .u64 .ptr .align 1 _Z6gatherPfS_S_S_S_i_param_1,
	.param .u64 .ptr .align 1 _Z6gatherPfS_S_S_S_i_param_2,
	.param .u64 .ptr .align 1 _Z6gatherPfS_S_S_S_i_param_3,
	.param .u64 .ptr .align 1 _Z6gatherPfS_S_S_S_i_param_4,
	.param .u32 _Z6gatherPfS_S_S_S_i_param_5
)
{
	.reg .pred 	%p<2>;
	.reg .b32 	%r<18>;
	.reg .b32 	%f<5>;
	.reg .b64 	%rd<23>;

	ld.param.u64 	%rd1, [_Z6gatherPfS_S_S_S_i_param_0];
	ld.param.u64 	%rd2, [_Z6gatherPfS_S_S_S_i_param_1];
	ld.param.u64 	%rd3, [_Z6gatherPfS_S_S_S_i_param_2];
	ld.param.u64 	%rd4, [_Z6gatherPfS_S_S_S_i_param_3];
	ld.param.u64 	%rd5, [_Z6gatherPfS_S_S_S_i_param_4];
	ld.param.u32 	%r3, [_Z6gatherPfS_S_S_S_i_param_5];
	mov.u32 	%r4, %tid.x;
	mov.u32 	%r5, %ctaid.x;
	mov.u32 	%r6, %ntid.x;
	mad.lo.s32 	%r1, %r5, %r6, %r4;
	mov.u32 	%r7, %tid.y;
	mov.u32 	%r8, %ctaid.y;
	mov.u32 	%r9, %ntid.y;
	mad.lo.s32 	%r2, %r8, %r9, %r7;
	max.s32 	%r10, %r2, %r1;
	setp.ge.s32 	%p1, %r10, %r3;
	@%p1 bra 	$L__BB3_2;
	cvta.to.global.u64 	%rd6, %rd1;
	cvta.to.global.u64 	%rd7, %rd5;
	cvta.to.global.u64 	%rd8, %rd2;
	cvta.to.global.u64 	%rd9, %rd3;
	cvta.to.global.u64 	%rd10, %rd4;
	mul.lo.s32 	%r11, %r3, %r2;
	add.s32 	%r12, %r11, %r1;
	mul.wide.s32 	%rd11, %r12, 4;
	add.s64 	%rd12, %rd6, %rd11;
	ld.global.f32 	%f1, [%rd12];
	add.s32 	%r13, %r12, %r11;
	mul.wide.s32 	%rd13, %r13, 4;
	add.s64 	%rd14, %rd7, %rd13;
	st.global.f32 	[%rd14], %f1;
	add.s64 	%rd15, %rd8, %rd11;
	ld.global.f32 	%f2, [%rd15];
	mul.wide.s32 	%rd16, %r3, 4;
	add.s64 	%rd17, %rd14, %rd16;
	st.global.f32 	[%rd17], %f2;
	add.s64 	%rd18, %rd9, %rd11;
	ld.global.f32 	%f3, [%rd18];
	add.s32 	%r14, %r3, %r2;
	mul.lo.s32 	%r15, %r3, %r14;
	shl.b32 	%r16, %r15, 1;
	add.s32 	%r17, %r16, %r1;
	mul.wide.s32 	%rd19, %r17, 4;
	add.s64 	%rd20, %rd7, %rd19;
	st.global.f32 	[%rd20], %f3;
	add.s64 	%rd21, %rd10, %rd11;
	ld.global.f32 	%f4, [%rd21];
	add.s64 	%rd22, %rd20, %rd16;
	st.global.f32 	[%rd22], %f4;
$L__BB3_2:
	bar.sync 	0;
	ret;

}
	// .globl	_Z16trivial_parallelPfS_S_i
.visible .entry _Z16trivial_parallelPfS_S_i(
	.param .u64 .ptr .align 1 _Z16trivial_parallelPfS_S_i_param_0,
	.param .u64 .ptr .align 1 _Z16trivial_parallelPfS_S_i_param_1,
	.param .u64 .ptr .align 1 _Z16trivial_parallelPfS_S_i_param_2,
	.param .u32 _Z16trivial_parallelPfS_S_i_param_3
)
{
	.reg .pred 	%p<10>;
	.reg .b32 	%r<40>;
	.reg .b32 	%f<67>;
	.reg .b64 	%rd<67>;

	ld.param.u64 	%rd14, [_Z16trivial_parallelPfS_S_i_param_0];
	ld.param.u64 	%rd15, [_Z16trivial_parallelPfS_S_i_param_1];
	ld.param.u32 	%r18, [_Z16trivial_parallelPfS_S_i_param_3];
	cvta.to.global.u64 	%rd1, %rd15;
	cvta.to.global.u64 	%rd2, %rd14;
	mov.u32 	%r19, %tid.x;
	mov.u32 	%r20, %ctaid.x;
	mov.u32 	%r21, %ntid.x;
	mad.lo.s32 	%r1, %r20, %r21, %r19;
	mov.u32 	%r22, %tid.y;
	mov.u32 	%r23, %ctaid.y;
	mov.u32 	%r24, %ntid.y;
	mad.lo.s32 	%r2, %r23, %r24, %r22;
	max.s32 	%r25, %r2, %r1;
	setp.ge.s32 	%p1, %r25, %r18;
	@%p1 bra 	$L__BB4_13;
	mul.lo.s32 	%r3, %r18, %r2;
	and.b32  	%r4, %r18, 7;
	setp.lt.u32 	%p2, %r18, 8;
	mov.b32 	%r38, 0;
	mov.f32 	%f66, 0f00000000;
	@%p2 bra 	$L__BB4_4;
	and.b32  	%r38, %r18, 2147483640;
	neg.s32 	%r36, %r38;
	mul.wide.s32 	%rd16, %r18, 4;
	add.s64 	%rd3, %rd1, %rd16;
	shl.b32 	%r7, %r18, 3;
	mul.wide.s32 	%rd17, %r18, 8;
	add.s64 	%rd4, %rd1, %rd17;
	mul.wide.s32 	%rd18, %r18, 12;
	add.s64 	%rd5, %rd1, %rd18;
	mul.wide.s32 	%rd19, %r18, 16;
	add.s64 	%rd6, %rd1, %rd19;
	mul.wide.s32 	%rd20, %r18, 20;
	add.s64 	%rd7, %rd1, %rd20;
	mul.wide.s32 	%rd21, %r18, 24;
	add.s64 	%rd8, %rd1, %rd21;
	mul.wide.s32 	%rd22, %r18, 28;
	add.s64 	%rd9, %rd1, %rd22;
	mul.wide.u32 	%rd23, %r3, 4;
	add.s64 	%rd24, %rd23, %rd2;
	add.s64 	%rd66, %rd24, 16;
	mov.f32 	%f66, 0f00000000;
	mov.u32 	%r35, %r1;
$L__BB4_3:
	.pragma "nounroll";
	mul.wide.s32 	%rd25, %r35, 4;
	add.s64 	%rd26, %rd3, %rd25;
	add.s64 	%rd27, %rd4, %rd25;
	add.s64 	%rd28, %rd5, %rd25;
	add.s64 	%rd29, %rd6, %rd25;
	add.s64 	%rd30, %rd7, %rd25;
	add.s64 	%rd31, %rd8, %rd25;
	add.s64 	%rd32, %rd9, %rd25;
	add.s64 	%rd33, %rd1, %rd25;
	ld.global.f32 	%f16, [%rd66+-16];
	ld.global.f32 	%f17, [%rd33];
	fma.rn.f32 	%f18, %f16, %f17, %f66;
	ld.global.f32 	%f19, [%rd66+-12];
	ld.global.f32 	%f20, [%rd26];
	fma.rn.f32 	%f21, %f19, %f20, %f18;
	ld.global.f32 	%f22, [%rd66+-8];
	ld.global.f32 	%f23, [%rd27];
	fma.rn.f32 	%f24, %f22, %f23, %f21;
	ld.global.f32 	%f25, [%rd66+-4];
	ld.global.f32 	%f26, [%rd28];
	fma.rn.f32 	%f27, %f25, %f26, %f24;
	ld.global.f32 	%f28, [%rd66];
	ld.global.f32 	%f29, [%rd29];
	fma.rn.f32 	%f30, %f28, %f29, %f27;
	ld.global.f32 	%f31, [%rd66+4];
	ld.global.f32 	%f32, [%rd30];
	fma.rn.f32 	%f33, %f31, %f32, %f30;
	ld.global.f32 	%f34, [%rd66+8];
	ld.global.f32 	%f35, [%rd31];
	fma.rn.f32 	%f36, %f34, %f35, %f33;
	ld.global.f32 	%f37, [%rd66+12];
	ld.global.f32 	%f38, [%rd32];
	fma.rn.f32 	%f66, %f37, %f38, %f36;
	add.s32 	%r36, %r36, 8;
	add.s32 	%r35, %r35, %r7;
	add.s64 	%rd66, %rd66, 32;
	setp.ne.s32 	%p3, %r36, 0;
	@%p3 bra 	$L__BB4_3;
$L__BB4_4:
	setp.eq.s32 	%p4, %r4, 0;
	@%p4 bra 	$L__BB4_12;
	and.b32  	%r13, %r18, 3;
	setp.lt.u32 	%p5, %r4, 4;
	@%p5 bra 	$L__BB4_7;
	add.s32 	%r27, %r38, %r3;
	mul.wide.u32 	%rd34, %r27, 4;
	add.s64 	%rd35, %rd2, %rd34;
	ld.global.f32 	%f40, [%rd35];
	mad.lo.s32 	%r28, %r38, %r18, %r1;
	mul.wide.s32 	%rd36, %r28, 4;
	add.s64 	%rd37, %rd1, %rd36;
	ld.global.f32 	%f41, [%rd37];
	fma.rn.f32 	%f42, %f40, %f41, %f66;
	cvt.u64.u32 	%rd38, %r3;
	cvt.u64.u32 	%rd39, %r38;
	add.s64 	%rd40, %rd39, %rd38;
	shl.b64 	%rd41, %rd40, 2;
	add.s64 	%rd42, %rd2, %rd41;
	ld.global.f32 	%f43, [%rd42+4];
	mul.wide.s32 	%rd43, %r18, 4;
	add.s64 	%rd44, %rd37, %rd43;
	ld.global.f32 	%f44, [%rd44];
	fma.rn.f32 	%f45, %f43, %f44, %f42;
	ld.global.f32 	%f46, [%rd42+8];
	add.s64 	%rd45, %rd44, %rd43;
	ld.global.f32 	%f47, [%rd45];
	fma.rn.f32 	%f48, %f46, %f47, %f45;
	ld.global.f32 	%f49, [%rd42+12];
	add.s64 	%rd46, %rd45, %rd43;
	ld.global.f32 	%f50, [%rd46];
	fma.rn.f32 	%f66, %f49, %f50, %f48;
	add.s32 	%r38, %r38, 4;
$L__BB4_7:
	setp.eq.s32 	%p6, %r13, 0;
	@%p6 bra 	$L__BB4_12;
	setp.eq.s32 	%p7, %r13, 1;
	@%p7 bra 	$L__BB4_10;
	add.s32 	%r29, %r38, %r3;
	mul.wide.u32 	%rd47, %r29, 4;
	add.s64 	%rd48, %rd2, %rd47;
	ld.global.f32 	%f52, [%rd48];
	mad.lo.s32 	%r30, %r38, %r18, %r1;
	mul.wide.s32 	%rd49, %r30, 4;
	add.s64 	%rd50, %rd1, %rd49;
	ld.global.f32 	%f53, [%rd50];
	fma.rn.f32 	%f54, %f52, %f53, %f66;
	cvt.u64.u32 	%rd51, %r3;
	cvt.u64.u32 	%rd52, %r38;
	add.s64 	%rd53, %rd52, %rd51;
	shl.b64 	%rd54, %rd53, 2;
	add.s64 	%rd55, %rd2, %rd54;
	ld.global.f32 	%f55, [%rd55+4];
	mul.wide.s32 	%rd56, %r18, 4;
	add.s64 	%rd57, %rd50, %rd56;
	ld.global.f32 	%f56, [%rd57];
	fma.rn.f32 	%f66, %f55, %f56, %f54;
	add.s32 	%r38, %r38, 2;
$L__BB4_10:
	and.b32  	%r31, %r18, 1;
	setp.eq.b32 	%p8, %r31, 1;
	not.pred 	%p9, %p8;
	@%p9 bra 	$L__BB4_12;
	add.s32 	%r32, %r38, %r3;
	mul.wide.u32 	%rd58, %r32, 4;
	add.s64 	%rd59, %rd2, %rd58;
	ld.global.f32 	%f57, [%rd59];
	mad.lo.s32 	%r33, %r38, %r18, %r1;
	mul.wide.s32 	%rd60, %r33, 4;
	add.s64 	%rd61, %rd1, %rd60;
	ld.global.f32 	%f58, [%rd61];
	fma.rn.f32 	%f66, %f57, %f58, %f66;
$L__BB4_12:
	ld.param.u64 	%rd65, [_Z16trivial_parallelPfS_S_i_param_2];
	add.s32 	%r34, %r3, %r1;
	cvta.to.global.u64 	%rd62, %rd65;
	mul.wide.s32 	%rd63, %r34, 4;
	add.s64 	%rd64, %rd62, %rd63;
	st.global.f32 	[%rd64], %f66;
$L__BB4_13:
	bar.sync 	0;
	ret;

}


// ===== COMPILED SASS (sm_100) =====

	.target	sm_100

	.elftype	@"ET_EXEC"


//--------------------- .note.nv.tkinfo           --------------------------
	.section	.note.nv.tkinfo,"",@"SHT_NOTE"
	.sectionflags	@"SHF_NOTE_NV_TKINFO"
	.tkinfo
        /*0018*/ 	.word	0x00000002
        /*0030*/ 	.string	""
        /*0030*/ 	.string	"ptxas"
        /*0030*/ 	.string	"Cuda compilation tools, release 13.0, V13.0.88"
        /*0030*/ 	.string	"Build cuda_13.0.r13.0/compiler.36424714_0"
        /*0030*/ 	.string	"-arch sm_100 -m 64 "



//--------------------- .note.nv.cuinfo           --------------------------
	.section	.note.nv.cuinfo,"",@"SHT_NOTE"
	.sectionflags	@"SHF_NOTE_NV_CUINFO"
        /*0018*/ 	.short	0x0002
        /*001a*/ 	.short	0x0064
        /*001c*/ 	.short	0x0082
	.zero		2


//--------------------- .nv.info                  --------------------------
	.section	.nv.info,"",@"SHT_CUDA_INFO"
	.align	4


	//----- nvinfo : EIATTR_REGCOUNT
	.align		4
        /*0000*/ 	.byte	0x04, 0x2f
        /*0002*/ 	.short	(.L_1 - .L_0)
	.align		4
.L_0:
        /*0004*/ 	.word	index@(_Z10distributePfS_S_S_S_i)
        /*0008*/ 	.word	0x00000016


	//----- nvinfo : EIATTR_FRAME_SIZE
	.align		4
.L_1:
        /*000c*/ 	.byte	0x04, 0x11
        /*000e*/ 	.short	(.L_3 - .L_2)
	.align		4
.L_2:
        /*0010*/ 	.word	index@(_Z10distributePfS_S_S_S_i)
        /*0014*/ 	.word	0x00000000


	//----- nvinfo : EIATTR_REGCOUNT
	.align		4
.L_3:
        /*0018*/ 	.byte	0x04, 0x2f
        /*001a*/ 	.short	(.L_5 - .L_4)
	.align		4
.L_4:
        /*001c*/ 	.word	index@(_Z3addPfS_S_i)
        /*0020*/ 	.word	0x0000000c


	//----- nvinfo : EIATTR_FRAME_SIZE
	.align		4
.L_5:
        /*0024*/ 	.byte	0x04, 0x11
        /*0026*/ 	.short	(.L_7 - .L_6)
	.align		4
.L_6:
        /*0028*/ 	.word	index@(_Z3addPfS_S_i)
        /*002c*/ 	.word	0x00000000


	//----- nvinfo : EIATTR_REGCOUNT
	.align		4
.L_7:
        /*0030*/ 	.byte	0x04, 0x2f
        /*0032*/ 	.short	(.L_9 - .L_8)
	.align		4
.L_8:
        /*0034*/ 	.word	index@(_Z3subPfS_S_i)
        /*0038*/ 	.word	0x0000000c


	//----- nvinfo : EIATTR_FRAME_SIZE
	.align		4
.L_9:
        /*003c*/ 	.byte	0x04, 0x11
        /*003e*/ 	.short	(.L_11 - .L_10)
	.align		4
.L_10:
        /*0040*/ 	.word	index@(_Z3subPfS_S_i)
        /*0044*/ 	.word	0x00000000


	//----- nvinfo : EIATTR_REGCOUNT
	.align		4
.L_11:
        /*0048*/ 	.byte	0x04, 0x2f
        /*004a*/ 	.short	(.L_13 - .L_12)
	.align		4
.L_12:
        /*004c*/ 	.word	index@(_Z6gatherPfS_S_S_S_i)
        /*0050*/ 	.word	0x00000018


	//----- nvinfo : EIATTR_FRAME_SIZE
	.align		4
.L_13:
        /*0054*/ 	.byte	0x04, 0x11
        /*0056*/ 	.short	(.L_15 - .L_14)
	.align		4
.L_14:
        /*0058*/ 	.word	index@(_Z6gatherPfS_S_S_S_i)
        /*005c*/ 	.word	0x00000000


	//----- nvinfo : EIATTR_REGCOUNT
	.align		4
.L_15:
        /*0060*/ 	.byte	0x04, 0x2f
        /*0062*/ 	.short	(.L_17 - .L_16)
	.align		4
.L_16:
        /*0064*/ 	.word	index@(_Z16trivial_parallelPfS_S_i)
        /*0068*/ 	.word	0x0000001e


	//----- nvinfo : EIATTR_FRAME_SIZE
	.align		4
.L_17:
        /*006c*/ 	.byte	0x04, 0x11
        /*006e*/ 	.short	(.L_19 - .L_18)
	.align		4
.L_18:
        /*0070*/ 	.word	index@(_Z16trivial_parallelPfS_S_i)
        /*0074*/ 	.word	0x00000000


	//----- nvinfo : EIATTR_MIN_STACK_SIZE
	.align		4
.L_19:
        /*0078*/ 	.byte	0x04, 0x12
        /*007a*/ 	.short	(.L_21 - .L_20)
	.align		4
.L_20:
        /*007c*/ 	.word	index@(_Z16trivial_parallelPfS_S_i)
        /*0080*/ 	.word	0x00000000


	//----- nvinfo : EIATTR_MIN_STACK_SIZE
	.align		4
.L_21:
        /*0084*/ 	.byte	0x04, 0x12
        /*0086*/ 	.short	(.L_23 - .L_22)
	.align		4
.L_22:
        /*0088*/ 	.word	index@(_Z6gatherPfS_S_S_S_i)
        /*008c*/ 	.word	0x00000000


	//----- nvinfo : EIATTR_MIN_STACK_SIZE
	.align		4
.L_23:
        /*0090*/ 	.byte	0x04, 0x12
        /*0092*/ 	.short	(.L_25 - .L_24)
	.align		4
.L_24:
        /*0094*/ 	.word	index@(_Z3subPfS_S_i)
        /*0098*/ 	.word	0x00000000


	//----- nvinfo : EIATTR_MIN_STACK_SIZE
	.align		4
.L_25:
        /*009c*/ 	.byte	0x04, 0x12
        /*009e*/ 	.short	(.L_27 - .L_26)
	.align		4
.L_26:
        /*00a0*/ 	.word	index@(_Z3addPfS_S_i)
        /*00a4*/ 	.word	0x00000000


	//----- nvinfo : EIATTR_MIN_STACK_SIZE
	.align		4
.L_27:
        /*00a8*/ 	.byte	0x04, 0x12
        /*00aa*/ 	.short	(.L_29 - .L_28)
	.align		4
.L_28:
        /*00ac*/ 	.word	index@(_Z10distributePfS_S_S_S_i)
        /*00b0*/ 	.word	0x00000000
.L_29:


//--------------------- .nv.compat                --------------------------
	.section	.nv.compat,"",@"SHT_CUDA_COMPAT_INFO"
	.align	4
        /*0000*/ 	.byte	0x02, 0x09, 0x00, 0x00, 0x02, 0x02, 0x01, 0x00, 0x02, 0x05, 0x05, 0x00, 0x03, 0x07, 0x01, 0x01
        /*0010*/ 	.byte	0x02, 0x03, 0x00, 0x00, 0x02, 0x06, 0x01, 0x00, 0x04, 0x0b, 0x08, 0x00, 0x09, 0x00, 0x00, 0x00
        /*0020*/ 	.byte	0x00, 0x00, 0x00, 0x00


//--------------------- .nv.info._Z16trivial_parallelPfS_S_i --------------------------
	.section	.nv.info._Z16trivial_parallelPfS_S_i,"",@"SHT_CUDA_INFO"
	.sectionflags	@""
	.align	4


	//----- nvinfo : EIATTR_CUDA_API_VERSION
	.align		4
        /*0000*/ 	.byte	0x04, 0x37
        /*0002*/ 	.short	(.L_31 - .L_30)
.L_30:
        /*0004*/ 	.word	0x00000082


	//----- nvinfo : EIATTR_KPARAM_INFO
	.align		4
.L_31:
        /*0008*/ 	.byte	0x04, 0x17
        /*000a*/ 	.short	(.L_33 - .L_32)
.L_32:
        /*000c*/ 	.word	0x00000000
        /*0010*/ 	.short	0x0003
        /*0012*/ 	.short	0x0018
        /*0014*/ 	.byte	0x00, 0xf0, 0x11, 0x00


	//----- nvinfo : EIATTR_KPARAM_INFO
	.align		4
.L_33:
        /*0018*/ 	.byte	0x04, 0x17
        /*001a*/ 	.short	(.L_35 - .L_34)
.L_34:
        /*001c*/ 	.word	0x00000000
        /*0020*/ 	.short	0x0002
        /*0022*/ 	.short	0x0010
        /*0024*/ 	.byte	0x00, 0xf5, 0x21, 0x00


	//----- nvinfo : EIATTR_KPARAM_INFO
	.align		4
.L_35:
        /*0028*/ 	.byte	0x04, 0x17
        /*002a*/ 	.short	(.L_37 - .L_36)
.L_36:
        /*002c*/ 	.word	0x00000000
        /*0030*/ 	.short	0x0001
        /*0032*/ 	.short	0x0008
        /*0034*/ 	.byte	0x00, 0xf5, 0x21, 0x00


	//----- nvinfo : EIATTR_KPARAM_INFO
	.align		4
.L_37:
        /*0038*/ 	.byte	0x04, 0x17
        /*003a*/ 	.short	(.L_39 - .L_38)
.L_38:
        /*003c*/ 	.word	0x00000000
        /*0040*/ 	.short	0x0000
        /*0042*/ 	.short	0x0000
        /*0044*/ 	.byte	0x00, 0xf5, 0x21, 0x00


	//----- nvinfo : EIATTR_SPARSE_MMA_MASK
	.align		4
.L_39:
        /*0048*/ 	.byte	0x03, 0x50
        /*004a*/ 	.short	0x0000


	//----- nvinfo : EIATTR_MAXREG_COUNT
	.align		4
        /*004c*/ 	.byte	0x03, 0x1b
        /*004e*/ 	.short	0x00ff


	//----- nvinfo : EIATTR_NUM_BARRIERS
	.align		4
        /*0050*/ 	.byte	0x02, 0x4c
        /*0052*/ 	.byte	0x01
	.zero		1


	//----- nvinfo : EIATTR_MERCURY_ISA_VERSION
	.align		4
        /*0054*/ 	.byte	0x03, 0x5f
        /*0056*/ 	.short	0x0101


	//----- nvinfo : EIATTR_VRC_CTA_INIT_COUNT
	.align		4
        /*0058*/ 	.byte	0x02, 0x4a
	.zero		1
	.zero		1


	//----- nvinfo : EIATTR_EXIT_INSTR_OFFSETS
	.align		4
        /*005c*/ 	.byte	0x04, 0x1c
        /*005e*/ 	.short	(.L_41 - .L_40)


	//   ....[0]....
.L_40:
        /*0060*/ 	.word	0x00000ad0


	//----- nvinfo : EIATTR_CRS_STACK_SIZE
	.align		4
.L_41:
        /*0064*/ 	.byte	0x04, 0x1e
        /*0066*/ 	.short	(.L_43 - .L_42)
.L_42:
        /*0068*/ 	.word	0x00000000


	//----- nvinfo : EIATTR_CBANK_PARAM_SIZE
	.align		4
.L_43:
        /*006c*/ 	.byte	0x03, 0x19
        /*006e*/ 	.short	0x001c


	//----- nvinfo : EIATTR_PARAM_CBANK
	.align		4
        /*0070*/ 	.byte	0x04, 0x0a
        /*0072*/ 	.short	(.L_45 - .L_44)
	.align		4
.L_44:
        /*0074*/ 	.word	index@(.nv.constant0._Z16trivial_parallelPfS_S_i)
        /*0078*/ 	.short	0x0380
        /*007a*/ 	.short	0x001c


	//----- nvinfo : EIATTR_SW_WAR
	.align		4
.L_45:
        /*007c*/ 	.byte	0x04, 0x36
        /*007e*/ 	.short	(.L_47 - .L_46)
.L_46:
        /*0080*/ 	.word	0x00000008
.L_47:


//--------------------- .nv.info._Z6gatherPfS_S_S_S_i --------------------------
	.section	.nv.info._Z6gatherPfS_S_S_S_i,"",@"SHT_CUDA_INFO"
	.sectionflags	@""
	.align	4


	//----- nvinfo : EIATTR_CUDA_API_VERSION
	.align		4
        /*0000*/ 	.byte	0x04, 0x37
        /*0002*/ 	.short	(.L_49 - .L_48)
.L_48:
        /*0004*/ 	.word	0x00000082


	//----- nvinfo : EIATTR_KPARAM_INFO
	.align		4
.L_49:
        /*0008*/ 	.byte	0x04, 0x17
        /*000a*/ 	.short	(.L_51 - .L_50)
.L_50:
        /*000c*/ 	.word	0x00000000
        /*0010*/ 	.short	0x0005
        /*0012*/ 	.short	0x0028
        /*0014*/ 	.byte	0x00, 0xf0, 0x11, 0x00


	//----- nvinfo : EIATTR_KPARAM_INFO
	.align		4
.L_51:
        /*0018*/ 	.byte	0x04, 0x17
        /*001a*/ 	.short	(.L_53 - .L_52)
.L_52:
        /*001c*/ 	.word	0x00000000
        /*0020*/ 	.short	0x0004
        /*0022*/ 	.short	0x0020
        /*0024*/ 	.byte	0x00, 0xf5, 0x21, 0x00


	//----- nvinfo : EIATTR_KPARAM_INFO
	.align		4
.L_53:
        /*0028*/ 	.byte	0x04, 0x17
        /*002a*/ 	.short	(.L_55 - .L_54)
.L_54:
        /*002c*/ 	.word	0x00000000
        /*0030*/ 	.short	0x0003
        /*0032*/ 	.short	0x0018
        /*0034*/ 	.byte	0x00, 0xf5, 0x21, 0x00


	//----- nvinfo : EIATTR_KPARAM_INFO
	.align		4
.L_55:
        /*0038*/ 	.byte	0x04, 0x17
        /*003a*/ 	.short	(.L_57 - .L_56)
.L_56:
        /*003c*/ 	.word	0x00000000
        /*0040*/ 	.short	0x0002
        /*0042*/ 	.short	0x0010
        /*0044*/ 	.byte	0x00, 0xf5, 0x21, 0x00


	//----- nvinfo : EIATTR_KPARAM_INFO
	.align		4
.L_57:
        /*0048*/ 	.byte	0x04, 0x17
        /*004a*/ 	.short	(.L_59 - .L_58)
.L_58:
        /*004c*/ 	.word	0x00000000
        /*0050*/ 	.short	0x0001
        /*0052*/ 	.short	0x0008
        /*0054*/ 	.byte	0x00, 0xf5, 0x21, 0x00


	//----- nvinfo : EIATTR_KPARAM_INFO
	.align		4
.L_59:
        /*0058*/ 	.byte	0x04, 0x17
        /*005a*/ 	.short	(.L_61 - .L_60)
.L_60:
        /*005c*/ 	.word	0x00000000
        /*0060*/ 	.short	0x0000
        /*0062*/ 	.short	0x0000
        /*0064*/ 	.byte	0x00, 0xf5, 0x21, 0x00


	//----- nvinfo : EIATTR_SPARSE_MMA_MASK
	.align		4
.L_61:
        /*0068*/ 	.byte	0x03, 0x50
        /*006a*/ 	.short	0x0000


	//----- nvinfo : EIATTR_MAXREG_COUNT
	.align		4
        /*006c*/ 	.byte	0x03, 0x1b
        /*006e*/ 	.short	0x00ff


	//----- nvinfo : EIATTR_NUM_BARRIERS
	.align		4
        /*0070*/ 	.byte	0x02, 0x4c
        /*0072*/ 	.byte	0x01
	.zero		1


	//----- nvinfo : EIATTR_MERCURY_ISA_VERSION
	.align		4
        /*0074*/ 	.byte	0x03, 0x5f
        /*0076*/ 	.short	0x0101


	//----- nvinfo : EIATTR_VRC_CTA_INIT_COUNT
	.align		4
        /*0078*/ 	.byte	0x02, 0x4a
	.zero		1
	.zero		1


	//----- nvinfo : EIATTR_EXIT_INSTR_OFFSETS
	.align		4
        /*007c*/ 	.byte	0x04, 0x1c
        /*007e*/ 	.short	(.L_63 - .L_62)


	//   ....[0]....
.L_62:
        /*0080*/ 	.word	0x000002b0


	//----- nvinfo : EIATTR_CRS_STACK_SIZE
	.align		4
.L_63:
        /*0084*/ 	.byte	0x04, 0x1e
        /*0086*/ 	.short	(.L_65 - .L_64)
.L_64:
        /*0088*/ 	.word	0x00000000


	//----- nvinfo : EIATTR_CBANK_PARAM_SIZE
	.align		4
.L_65:
        /*008c*/ 	.byte	0x03, 0x19
        /*008e*/ 	.short	0x002c


	//----- nvinfo : EIATTR_PARAM_CBANK
	.align		4
        /*0090*/ 	.byte	0x04, 0x0a
        /*0092*/ 	.short	(.L_67 - .L_66)
	.align		4
.L_66:
        /*0094*/ 	.word	index@(.nv.constant0._Z6gatherPfS_S_S_S_i)
        /*0098*/ 	.short	0x0380
        /*009a*/ 	.short	0x002c


	//----- nvinfo : EIATTR_SW_WAR
	.align		4
.L_67:
        /*009c*/ 	.byte	0x04, 0x36
        /*009e*/ 	.short	(.L_69 - .L_68)
.L_68:
        /*00a0*/ 	.word	0x00000008
.L_69:


//--------------------- .nv.info._Z3subPfS_S_i    --------------------------
	.section	.nv.info._Z3subPfS_S_i,"",@"SHT_CUDA_INFO"
	.sectionflags	@""
	.align	4


	//----- nvinfo : EIATTR_CUDA_API_VERSION
	.align		4
        /*0000*/ 	.byte	0x04, 0x37
        /*0002*/ 	.short	(.L_71 - .L_70)
.L_70:
        /*0004*/ 	.word	0x00000082


	//----- nvinfo : EIATTR_KPARAM_INFO
	.align		4
.L_71:
        /*0008*/ 	.byte	0x04, 0x17
        /*000a*/ 	.short	(.L_73 - .L_72)
.L_72:
        /*000c*/ 	.word	0x00000000
        /*0010*/ 	.short	0x0003
        /*0012*/ 	.short	0x0018
        /*0014*/ 	.byte	0x00, 0xf0, 0x11, 0x00


	//----- nvinfo : EIATTR_KPARAM_INFO
	.align		4
.L_73:
        /*0018*/ 	.byte	0x04, 0x17
        /*001a*/ 	.short	(.L_75 - .L_74)
.L_74:
        /*001c*/ 	.word	0x00000000
        /*0020*/ 	.short	0x0002
        /*0022*/ 	.short	0x0010
        /*0024*/ 	.byte	0x00, 0xf5, 0x21, 0x00


	//----- nvinfo : EIATTR_KPARAM_INFO
	.align		4
.L_75:
        /*0028*/ 	.byte	0x04, 0x17
        /*002a*/ 	.short	(.L_77 - .L_76)
.L_76:
        /*002c*/ 	.word	0x00000000
        /*0030*/ 	.short	0x0001
        /*0032*/ 	.short	0x0008
        /*0034*/ 	.byte	0x00, 0xf5, 0x21, 0x00


	//----- nvinfo : EIATTR_KPARAM_INFO
	.align		4
.L_77:
        /*0038*/ 	.byte	0x04, 0x17
        /*003a*/ 	.short	(.L_79 - .L_78)
.L_78:
        /*003c*/ 	.word	0x00000000
        /*0040*/ 	.short	0x0000
        /*0042*/ 	.short	0x0000
        /*0044*/ 	.byte	0x00, 0xf5, 0x21, 0x00


	//----- nvinfo : EIATTR_SPARSE_MMA_MASK
	.align		4
.L_79:
        /*0048*/ 	.byte	0x03, 0x50
        /*004a*/ 	.short	0x0000


	//----- nvinfo : EIATTR_MAXREG_COUNT
	.align		4
        /*004c*/ 	.byte	0x03, 0x1b
        /*004e*/ 	.short	0x00ff


	//----- nvinfo : EIATTR_NUM_BARRIERS
	.align		4
        /*0050*/ 	.byte	0x02, 0x4c
        /*0052*/ 	.byte	0x01
	.zero		1


	//----- nvinfo : EIATTR_MERCURY_ISA_VERSION
	.align		4
        /*0054*/ 	.byte	0x03, 0x5f
        /*0056*/ 	.short	0x0101


	//----- nvinfo : EIATTR_VRC_CTA_INIT_COUNT
	.align		4
        /*0058*/ 	.byte	0x02, 0x4a
	.zero		1
	.zero		1


	//----- nvinfo : EIATTR_EXIT_INSTR_OFFSETS
	.align		4
        /*005c*/ 	.byte	0x04, 0x1c
        /*005e*/ 	.short	(.L_81 - .L_80)


	//   ....[0]....
.L_80:
        /*0060*/ 	.word	0x000001c0


	//----- nvinfo : EIATTR_CRS_STACK_SIZE
	.align		4
.L_81:
        /*0064*/ 	.byte	0x04, 0x1e
        /*0066*/ 	.short	(.L_83 - .L_82)
.L_82:
        /*0068*/ 	.word	0x00000000


	//----- nvinfo : EIATTR_CBANK_PARAM_SIZE
	.align		4
.L_83:
        /*006c*/ 	.byte	0x03, 0x19
        /*006e*/ 	.short	0x001c


	//----- nvinfo : EIATTR_PARAM_CBANK
	.align		4
        /*0070*/ 	.byte	0x04, 0x0a
        /*0072*/ 	.short	(.L_85 - .L_84)
	.align		4
.L_84:
        /*0074*/ 	.word	index@(.nv.constant0._Z3subPfS_S_i)
        /*0078*/ 	.short	0x0380
        /*007a*/ 	.short	0x001c


	//----- nvinfo : EIATTR_SW_WAR
	.align		4
.L_85:
        /*007c*/ 	.byte	0x04, 0x36
        /*007e*/ 	.short	(.L_87 - .L_86)
.L_86:
        /*0080*/ 	.word	0x00000008
.L_87:


//--------------------- .nv.info._Z3addPfS_S_i    --------------------------
	.section	.nv.info._Z3addPfS_S_i,"",@"SHT_CUDA_INFO"
	.sectionflags	@""
	.align	4


	//----- nvinfo : EIATTR_CUDA_API_VERSION
	.align		4
        /*0000*/ 	.byte	0x04, 0x37
        /*0002*/ 	.short	(.L_89 - .L_88)
.L_88:
        /*0004*/ 	.word	0x00000082


	//----- nvinfo : EIATTR_KPARAM_INFO
	.align		4
.L_89:
        /*0008*/ 	.byte	0x04, 0x17
        /*000a*/ 	.short	(.L_91 - .L_90)
.L_90:
        /*000c*/ 	.word	0x00000000
        /*0010*/ 	.short	0x0003
        /*0012*/ 	.short	0x0018
        /*0014*/ 	.byte	0x00, 0xf0, 0x11, 0x00


	//----- nvinfo : EIATTR_KPARAM_INFO
	.align		4
.L_91:
        /*0018*/ 	.byte	0x04, 0x17
        /*001a*/ 	.short	(.L_93 - .L_92)
.L_92:
        /*001c*/ 	.word	0x00000000
        /*0020*/ 	.short	0x0002
        /*0022*/ 	.short	0x0010
        /*0024*/ 	.byte	0x00, 0xf5, 0x21, 0x00


	//----- nvinfo : EIATTR_KPARAM_INFO
	.align		4
.L_93:
        /*0028*/ 	.byte	0x04, 0x17
        /*002a*/ 	.short	(.L_95 - .L_94)
.L_94:
        /*002c*/ 	.word	0x00000000
        /*0030*/ 	.short	0x0001
        /*0032*/ 	.short	0x0008
        /*0034*/ 	.byte	0x00, 0xf5, 0x21, 0x00


	//----- nvinfo : EIATTR_KPARAM_INFO
	.align		4
.L_95:
        /*0038*/ 	.byte	0x04, 0x17
        /*003a*/ 	.short	(.L_97 - .L_96)
.L_96:
        /*003c*/ 	.word	0x00000000
        /*0040*/ 	.short	0x0000
        /*0042*/ 	.short	0x0000
        /*0044*/ 	.byte	0x00, 0xf5, 0x21, 0x00


	//----- nvinfo : EIATTR_SPARSE_MMA_MASK
	.align		4
.L_97:
        /*0048*/ 	.byte	0x03, 0x50
        /*004a*/ 	.short	0x0000


	//----- nvinfo : EIATTR_MAXREG_COUNT
	.align		4
        /*004c*/ 	.byte	0x03, 0x1b
        /*004e*/ 	.short	0x00ff


	//----- nvinfo : EIATTR_NUM_BARRIERS
	.align		4
        /*0050*/ 	.byte	0x02, 0x4c
        /*0052*/ 	.byte	0x01
	.zero		1


	//----- nvinfo : EIATTR_MERCURY_ISA_VERSION
	.align		4
        /*0054*/ 	.byte	0x03, 0x5f
        /*0056*/ 	.short	0x0101


	//----- nvinfo : EIATTR_VRC_CTA_INIT_COUNT
	.align		4
        /*0058*/ 	.byte	0x02, 0x4a
	.zero		1
	.zero		1


	//----- nvinfo : EIATTR_EXIT_INSTR_OFFSETS
	.align		4
        /*005c*/ 	.byte	0x04, 0x1c
        /*005e*/ 	.short	(.L_99 - .L_98)


	//   ....[0]....
.L_98:
        /*0060*/ 	.word	0x000001c0


	//----- nvinfo : EIATTR_CRS_STACK_SIZE
	.align		4
.L_99:
        /*0064*/ 	.byte	0x04, 0x1e
        /*0066*/ 	.short	(.L_101 - .L_100)
.L_100:
        /*0068*/ 	.word	0x00000000


	//----- nvinfo : EIATTR_CBANK_PARAM_SIZE
	.align		4
.L_101:
        /*006c*/ 	.byte	0x03, 0x19
        /*006e*/ 	.short	0x001c


	//----- nvinfo : EIATTR_PARAM_CBANK
	.align		4
        /*0070*/ 	.byte	0x04, 0x0a
        /*0072*/ 	.short	(.L_103 - .L_102)
	.align		4
.L_102:
        /*0074*/ 	.word	index@(.nv.constant0._Z3addPfS_S_i)
        /*0078*/ 	.short	0x0380
        /*007a*/ 	.short	0x001c


	//----- nvinfo : EIATTR_SW_WAR
	.align		4
.L_103:
        /*007c*/ 	.byte	0x04, 0x36
        /*007e*/ 	.short	(.L_105 - .L_104)
.L_104:
        /*0080*/ 	.word	0x00000008
.L_105:


//--------------------- .nv.info._Z10distributePfS_S_S_S_i --------------------------
	.section	.nv.info._Z10distributePfS_S_S_S_i,"",@"SHT_CUDA_INFO"
	.sectionflags	@""
	.align	4


	//----- nvinfo : EIATTR_CUDA_API_VERSION
	.align		4
        /*0000*/ 	.byte	0x04, 0x37
        /*0002*/ 	.short	(.L_107 - .L_106)
.L_106:
        /*0004*/ 	.word	0x00000082


	//----- nvinfo : EIATTR_KPARAM_INFO
	.align		4
.L_107:
        /*0008*/ 	.byte	0x04, 0x17
        /*000a*/ 	.short	(.L_109 - .L_108)
.L_108:
        /*000c*/ 	.word	0x00000000
        /*0010*/ 	.short	0x0005
        /*0012*/ 	.short	0x0028
        /*0014*/ 	.byte	0x00, 0xf0, 0x11, 0x00


	//----- nvinfo : EIATTR_KPARAM_INFO
	.align		4
.L_109:
        /*0018*/ 	.byte	0x04, 0x17
        /*001a*/ 	.short	(.L_111 - .L_110)
.L_110:
        /*001c*/ 	.word	0x00000000
        /*0020*/ 	.short	0x0004
        /*0022*/ 	.short	0x0020
        /*0024*/ 	.byte	0x00, 0xf5, 0x21, 0x00


	//----- nvinfo : EIATTR_KPARAM_INFO
	.align		4
.L_111:
        /*0028*/ 	.byte	0x04, 0x17
        /*002a*/ 	.short	(.L_113 - .L_112)
.L_112:
        /*002c*/ 	.word	0x00000000
        /*0030*/ 	.short	0x0003
        /*0032*/ 	.short	0x0018
        /*0034*/ 	.byte	0x00, 0xf5, 0x21, 0x00


	//----- nvinfo : EIATTR_KPARAM_INFO
	.align		4
.L_113:
        /*0038*/ 	.byte	0x04, 0x17
        /*003a*/ 	.short	(.L_115 - .L_114)
.L_114:
        /*003c*/ 	.word	0x00000000
        /*0040*/ 	.short	0x0002
        /*0042*/ 	.short	0x0010
        /*0044*/ 	.byte	0x00, 0xf5, 0x21, 0x00


	//----- nvinfo : EIATTR_KPARAM_INFO
	.align		4
.L_115:
        /*0048*/ 	.byte	0x04, 0x17
        /*004a*/ 	.short	(.L_117 - .L_116)
.L_116:
        /*004c*/ 	.word	0x00000000
        /*0050*/ 	.short	0x0001
        /*0052*/ 	.short	0x0008
        /*0054*/ 	.byte	0x00, 0xf5, 0x21, 0x00


	//----- nvinfo : EIATTR_KPARAM_INFO
	.align		4
.L_117:
        /*0058*/ 	.byte	0x04, 0x17
        /*005a*/ 	.short	(.L_119 - .L_118)
.L_118:
        /*005c*/ 	.word	0x00000000
        /*0060*/ 	.short	0x0000
        /*0062*/ 	.short	0x0000
        /*0064*/ 	.byte	0x00, 0xf5, 0x21, 0x00


	//----- nvinfo : EIATTR_SPARSE_MMA_MASK
	.align		4
.L_119:
        /*0068*/ 	.byte	0x03, 0x50
        /*006a*/ 	.short	0x0000


	//----- nvinfo : EIATTR_MAXREG_COUNT
	.align		4
        /*006c*/ 	.byte	0x03, 0x1b
        /*006e*/ 	.short	0x00ff


	//----- nvinfo : EIATTR_NUM_BARRIERS
	.align		4
        /*0070*/ 	.byte	0x02, 0x4c
        /*0072*/ 	.byte	0x01
	.zero		1


	//----- nvinfo : EIATTR_MERCURY_ISA_VERSION
	.align		4
        /*0074*/ 	.byte	0x03, 0x5f
        /*0076*/ 	.short	0x0101


	//----- nvinfo : EIATTR_VRC_CTA_INIT_COUNT
	.align		4
        /*0078*/ 	.byte	0x02, 0x4a
	.zero		1
	.zero		1


	//----- nvinfo : EIATTR_EXIT_INSTR_OFFSETS
	.align		4
        /*007c*/ 	.byte	0x04, 0x1c
        /*007e*/ 	.short	(.L_121 - .L_120)


	//   ....[0]....
.L_120:
        /*0080*/ 	.word	0x000002c0


	//----- nvinfo : EIATTR_CRS_STACK_SIZE
	.align		4
.L_121:
        /*0084*/ 	.byte	0x04, 0x1e
        /*0086*/ 	.short	(.L_123 - .L_122)
.L_122:
        /*0088*/ 	.word	0x00000000


	//----- nvinfo : EIATTR_CBANK_PARAM_SIZE
	.align		4
.L_123:
        /*008c*/ 	.byte	0x03, 0x19
        /*008e*/ 	.short	0x002c


	//----- nvinfo : EIATTR_PARAM_CBANK
	.align		4
        /*0090*/ 	.byte	0x04, 0x0a
        /*0092*/ 	.short	(.L_125 - .L_124)
	.align		4
.L_124:
        /*0094*/ 	.word	index@(.nv.constant0._Z10distributePfS_S_S_S_i)
        /*0098*/ 	.short	0x0380
        /*009a*/ 	.short	0x002c


	//----- nvinfo : EIATTR_SW_WAR
	.align		4
.L_125:
        /*009c*/ 	.byte	0x04, 0x36
        /*009e*/ 	.short	(.L_127 - .L_126)
.L_126:
        /*00a0*/ 	.word	0x00000008
.L_127:


//--------------------- .nv.callgraph             --------------------------
	.section	.nv.callgraph,"",@"SHT_CUDA_CALLGRAPH"
	.align	4
	.sectionentsize	8
	.align		4
        /*0000*/ 	.word	0x00000000
	.align		4
        /*0004*/ 	.word	0xffffffff
	.align		4
        /*0008*/ 	.word	0x00000000
	.align		4
        /*000c*/ 	.word	0xfffffffe
	.align		4
        /*0010*/ 	.word	0x00000000
	.align		4
        /*0014*/ 	.word	0xfffffffd
	.align		4
        /*0018*/ 	.word	0x00000000
	.align		4
        /*001c*/ 	.word	0xfffffffc


//--------------------- .text._Z16trivial_parallelPfS_S_i --------------------------
	.section	.text._Z16trivial_parallelPfS_S_i,"ax",@progbits
	.align	128
        .global         _Z16trivial_parallelPfS_S_i
        .type           _Z16trivial_parallelPfS_S_i,@function
        .size           _Z16trivial_parallelPfS_S_i,(.L_x_19 - _Z16trivial_parallelPfS_S_i)
        .other          _Z16trivial_parallelPfS_S_i,@"STO_CUDA_ENTRY STV_DEFAULT"
_Z16trivial_parallelPfS_S_i:
.text._Z16trivial_parallelPfS_S_i:
[----:B------:R-:W-:Y:S01]  /*0000*/  LDC R1, c[0x0][0x37c] ;  /* 0x0000df00ff017b82 */ /* 0x000fe20000000800 */
[----:B------:R-:W0:Y:S07]  /*0010*/  S2R R0, SR_TID.X ;  /* 0x0000000000007919 */ /* 0x000e2e0000002100 */
[----:B------:R-:W0:Y:S01]  /*0020*/  LDC R3, c[0x0][0x360] ;  /* 0x0000d800ff037b82 */ /* 0x000e220000000800 */
[----:B------:R-:W1:Y:S01]  /*0030*/  LDCU UR18, c[0x0][0x398] ;  /* 0x00007300ff1277ac */ /* 0x000e620008000800 */
[----:B------:R-:W-:Y:S01]  /*0040*/  BSSY.RECONVERGENT B0, `(.L_x_0) ;  /* 0x00000a7000007945 */ /* 0x000fe20003800200 */
[----:B------:R-:W2:Y:S05]  /*0050*/  S2R R13, SR_TID.Y ;  /* 0x00000000000d7919 */ /* 0x000eaa0000002200 */
[----:B------:R-:W0:Y:S08]  /*0060*/  S2UR UR4, SR_CTAID.X ;  /* 0x00000000000479c3 */ /* 0x000e300000002500 */
[----:B------:R-:W2:Y:S08]  /*0070*/  S2UR UR5, SR_CTAID.Y ;  /* 0x00000000000579c3 */ /* 0x000eb00000002600 */
[----:B------:R-:W2:Y:S01]  /*0080*/  LDC R2, c[0x0][0x364] ;  /* 0x0000d900ff027b82 */ /* 0x000ea20000000800 */
[----:B0-----:R-:W-:-:S02]  /*0090*/  IMAD R0, R3, UR4, R0 ;  /* 0x0000000403007c24 */ /* 0x001fc4000f8e0200 */
[----:B--2---:R-:W-:-:S05]  /*00a0*/  IMAD R13, R2, UR5, R13 ;  /* 0x00000005020d7c24 */ /* 0x004fca000f8e020d */
[----:B------:R-:W-:-:S04]  /*00b0*/  VIMNMX R2, PT, PT, R0, R13, !PT ;  /* 0x0000000d00027248 */ /* 0x000fc80007fe0100 */
[----:B-1----:R-:W-:-:S13]  /*00c0*/  ISETP.GE.AND P0, PT, R2, UR18, PT ;  /* 0x0000001202007c0c */ /* 0x002fda000bf06270 */
[----:B------:R-:W-:Y:S05]  /*00d0*/  @P0 BRA `(.L_x_1) ;  /* 0x0000000800740947 */ /* 0x000fea0003800000 */
[----:B------:R-:W-:Y:S01]  /*00e0*/  UISETP.GE.U32.AND UP1, UPT, UR18, 0x8, UPT ;  /* 0x000000081200788c */ /* 0x000fe2000bf26070 */
[----:B------:R-:W-:Y:S01]  /*00f0*/  HFMA2 R12, -RZ, RZ, 0, 0 ;  /* 0x00000000ff0c7431 */ /* 0x000fe200000001ff */
[----:B------:R-:W-:Y:S02]  /*0100*/  ULOP3.LUT UR19, UR18, 0x7, URZ, 0xc0, !UPT ;  /* 0x0000000712137892 */ /* 0x000fe4000f8ec0ff */
[----:B------:R-:W-:Y:S01]  /*0110*/  IMAD R13, R13, UR18, RZ ;  /* 0x000000120d0d7c24 */ /* 0x000fe2000f8e02ff */
[----:B------:R-:W0:Y:S01]  /*0120*/  LDCU.64 UR16, c[0x0][0x358] ;  /* 0x00006b00ff1077ac */ /* 0x000e220008000a00 */
[----:B------:R-:W-:Y:S01]  /*0130*/  UISETP.NE.AND UP0, UPT, UR19, URZ, UPT ;  /* 0x000000ff1300728c */ /* 0x000fe2000bf05270 */
[----:B------:R-:W-:Y:S02]  /*0140*/  UMOV UR4, URZ ;  /* 0x000000ff00047c82 */ /* 0x000fe40008000000 */
[----:B------:R-:W-:Y:S08]  /*0150*/  BRA.U !UP1, `(.L_x_2) ;  /* 0x0000000509087547 */ /* 0x000ff0000b800000 */
[----:B------:R-:W1:Y:S01]  /*0160*/  LDCU.128 UR20, c[0x0][0x380] ;  /* 0x00007000ff1477ac */ /* 0x000e620008000c00 */
[----:B------:R-:W-:Y:S02]  /*0170*/  MOV R12, RZ ;  /* 0x000000ff000c7202 */ /* 0x000fe40000000f00 */
[----:B------:R-:W-:Y:S01]  /*0180*/  MOV R14, R0 ;  /* 0x00000000000e7202 */ /* 0x000fe20000000f00 */
[----:B------:R-:W-:-:S04]  /*0190*/  ULOP3.LUT UR4, UR18, 0x7ffffff8, URZ, 0xc0, !UPT ;  /* 0x7ffffff812047892 */ /* 0x000fc8000f8ec0ff */
[----:B------:R-:W-:Y:S01]  /*01a0*/  UIADD3 UR5, UPT, UPT, -UR4, URZ, URZ ;  /* 0x000000ff04057290 */ /* 0x000fe2000fffe1ff */
[----:B-1----:R-:W-:Y:S01]  /*01b0*/  MOV R2, UR20 ;  /* 0x0000001400027c02 */ /* 0x002fe20008000f00 */
[----:B------:R-:W-:Y:S01]  /*01c0*/  UIMAD.WIDE UR6, UR18, 0xc, UR22 ;  /* 0x0000000c120678a5 */ /* 0x000fe2000f8e0216 */
[----:B------:R-:W-:Y:S01]  /*01d0*/  MOV R3, UR21 ;  /* 0x0000001500037c02 */ /* 0x000fe20008000f00 */
[----:B------:R-:W-:Y:S02]  /*01e0*/  UIMAD.WIDE UR8, UR18, 0x10, UR22 ;  /* 0x00000010120878a5 */ /* 0x000fe4000f8e0216 */
[----:B------:R-:W-:Y:S01]  /*01f0*/  UIMAD.WIDE UR10, UR18, 0x14, UR22 ;  /* 0x00000014120a78a5 */ /* 0x000fe2000f8e0216 */
[----:B------:R-:W-:Y:S01]  /*0200*/  IMAD.WIDE.U32 R2, R13, 0x4, R2 ;  /* 0x000000040d027825 */ /* 0x000fe200078e0002 */
[----:B------:R-:W-:Y:S02]  /*0210*/  UIMAD.WIDE UR12, UR18, 0x18, UR22 ;  /* 0x00000018120c78a5 */ /* 0x000fe4000f8e0216 */
[----:B------:R-:W-:Y:S01]  /*0220*/  UIMAD.WIDE UR14, UR18, 0x1c, UR22 ;  /* 0x0000001c120e78a5 */ /* 0x000fe2000f8e0216 */
[----:B------:R-:W-:-:S04]  /*0230*/  IADD3 R2, P0, PT, R2, 0x10, RZ ;  /* 0x0000001002027810 */ /* 0x000fc80007f1e0ff */
[----:B------:R-:W-:-:S09]  /*0240*/  IADD3.X R3, PT, PT, RZ, R3, RZ, P0, !PT ;  /* 0x00000003ff037210 */ /* 0x000fd200007fe4ff */
.L_x_3:
[----:B------:R-:W-:Y:S01]  /*0250*/  UIMAD.WIDE UR24, UR18, 0x4, UR22 ;  /* 0x00000004121878a5 */ /* 0x000fe2000f8e0216 */
[----:B------:R-:W-:Y:S01]  /*0260*/  MOV R23, 0x4 ;  /* 0x0000000400177802 */ /* 0x000fe20000000f00 */
[----:B------:R-:W-:Y:S01]  /*0270*/  UIMAD.WIDE UR20, UR18, 0x8, UR22 ;  /* 0x00000008121478a5 */ /* 0x000fe2000f8e0216 */
[----:B------:R-:W-:Y:S01]  /*0280*/  HFMA2 R11, -RZ, RZ, 0, 2.384185791015625e-07 ;  /* 0x00000004ff0b7431 */ /* 0x000fe200000001ff */
[----:B0-----:R-:W2:Y:S02]  /*0290*/  LDG.E R21, desc[UR16][R2.64+-0x10] ;  /* 0xfffff01002157981 */ /* 0x001ea4000c1e1900 */
[C---:B------:R-:W-:Y:S01]  /*02a0*/  IMAD.WIDE R22, R14.reuse, R23, UR22 ;  /* 0x000000160e167e25 */ /* 0x040fe2000f8e0217 */
[----:B------:R-:W-:Y:S01]  /*02b0*/  MOV R9, UR25 ;  /* 0x0000001900097c02 */ /* 0x000fe20008000f00 */
[----:B------:R-:W3:Y:S01]  /*02c0*/  LDG.E R19, desc[UR16][R2.64+-0xc] ;  /* 0xfffff41002137981 */ /* 0x000ee2000c1e1900 */
[----:B------:R-:W-:Y:S01]  /*02d0*/  MOV R24, UR20 ;  /* 0x0000001400187c02 */ /* 0x000fe20008000f00 */
[----:B------:R-:W-:Y:S01]  /*02e0*/  IMAD.U32 R8, RZ, RZ, UR24 ;  /* 0x00000018ff087e24 */ /* 0x000fe2000f8e00ff */
[----:B------:R-:W-:Y:S01]  /*02f0*/  MOV R25, UR21 ;  /* 0x0000001500197c02 */ /* 0x000fe20008000f00 */
[----:B------:R-:W2:Y:S02]  /*0300*/  LDG.E R22, desc[UR16][R22.64] ;  /* 0x0000001016167981 */ /* 0x000ea4000c1e1900 */
[C---:B------:R-:W-:Y:S01]  /*0310*/  IMAD.WIDE R8, R14.reuse, 0x4, R8 ;  /* 0x000000040e087825 */ /* 0x040fe200078e0208 */
[----:B------:R-:W-:Y:S01]  /*0320*/  MOV R5, 0x4 ;  /* 0x0000000400057802 */ /* 0x000fe20000000f00 */
[----:B------:R-:W4:Y:S02]  /*0330*/  LDG.E R17, desc[UR16][R2.64+-0x8] ;  /* 0xfffff81002117981 */ /* 0x000f24000c1e1900 */
[----:B------:R-:W-:-:S02]  /*0340*/  IMAD.WIDE R24, R14, 0x4, R24 ;  /* 0x000000040e187825 */ /* 0x000fc400078e0218 */
[----:B------:R0:W3:Y:S02]  /*0350*/  LDG.E R20, desc[UR16][R8.64] ;  /* 0x0000001008147981 */ /* 0x0000e4000c1e1900 */
[C---:B------:R-:W-:Y:S02]  /*0360*/  IMAD.WIDE R10, R14.reuse, R11, UR6 ;  /* 0x000000060e0a7e25 */ /* 0x040fe4000f8e020b */
[----:B------:R-:W4:Y:S02]  /*0370*/  LDG.E R18, desc[UR16][R24.64] ;  /* 0x0000001018127981 */ /* 0x000f24000c1e1900 */
[----:B------:R-:W-:Y:S02]  /*0380*/  IMAD.MOV.U32 R7, RZ, RZ, 0x4 ;  /* 0x00000004ff077424 */ /* 0x000fe400078e00ff */
[C---:B------:R-:W-:Y:S01]  /*0390*/  IMAD.WIDE R4, R14.reuse, R5, UR8 ;  /* 0x000000080e047e25 */ /* 0x040fe2000f8e0205 */
[----:B------:R1:W5:Y:S03]  /*03a0*/  LDG.E R16, desc[UR16][R10.64] ;  /* 0x000000100a107981 */ /* 0x000366000c1e1900 */
[----:B0-----:R-:W-:Y:S01]  /*03b0*/  HFMA2 R9, -RZ, RZ, 0, 2.384185791015625e-07 ;  /* 0x00000004ff097431 */ /* 0x001fe200000001ff */
[----:B------:R-:W5:Y:S01]  /*03c0*/  LDG.E R15, desc[UR16][R2.64+-0x4] ;  /* 0xfffffc10020f7981 */ /* 0x000f62000c1e1900 */
[----:B------:R-:W-:Y:S01]  /*03d0*/  IMAD.WIDE R6, R14, R7, UR10 ;  /* 0x0000000a0e067e25 */ /* 0x000fe2000f8e0207 */
[----:B------:R-:W-:-:S02]  /*03e0*/  MOV R27, 0x4 ;  /* 0x00000004001b7802 */ /* 0x000fc40000000f00 */
[----:B------:R0:W5:Y:S04]  /*03f0*/  LDG.E R4, desc[UR16][R4.64] ;  /* 0x0000001004047981 */ /* 0x000168000c1e1900 */
[----:B------:R-:W5:Y:S01]  /*0400*/  LDG.E R23, desc[UR16][R2.64] ;  /* 0x0000001002177981 */ /* 0x000f62000c1e1900 */
[----:B------:R-:W-:-:S03]  /*0410*/  IMAD.WIDE R8, R14, R9, UR12 ;  /* 0x0000000c0e087e25 */ /* 0x000fc6000f8e0209 */
[----:B------:R-:W5:Y:S01]  /*0420*/  LDG.E R7, desc[UR16][R6.64] ;  /* 0x0000001006077981 */ /* 0x000f62000c1e1900 */
[----:B-1----:R-:W-:-:S03]  /*0430*/  IMAD.WIDE R10, R14, R27, UR14 ;  /* 0x0000000e0e0a7e25 */ /* 0x002fc6000f8e021b */
[----:B------:R-:W5:Y:S04]  /*0440*/  LDG.E R24, desc[UR16][R2.64+0x4] ;  /* 0x0000041002187981 */ /* 0x000f68000c1e1900 */
[----:B------:R-:W5:Y:S04]  /*0450*/  LDG.E R8, desc[UR16][R8.64] ;  /* 0x0000001008087981 */ /* 0x000f68000c1e1900 */
[----:B------:R-:W5:Y:S04]  /*0460*/  LDG.E R25, desc[UR16][R2.64+0x8] ;  /* 0x0000081002197981 */ /* 0x000f68000c1e1900 */
[----:B------:R-:W5:Y:S04]  /*0470*/  LDG.E R10, desc[UR16][R10.64] ;  /* 0x000000100a0a7981 */ /* 0x000f68000c1e1900 */
[----:B------:R1:W5:Y:S01]  /*0480*/  LDG.E R27, desc[UR16][R2.64+0xc] ;  /* 0x00000c10021b7981 */ /* 0x000362000c1e1900 */
[----:B------:R-:W-:-:S04]  /*0490*/  UIADD3 UR5, UPT, UPT, UR5, 0x8, URZ ;  /* 0x0000000805057890 */ /* 0x000fc8000fffe0ff */
[----:B------:R-:W-:Y:S01]  /*04a0*/  UISETP.NE.AND UP1, UPT, UR5, URZ, UPT ;  /* 0x000000ff0500728c */ /* 0x000fe2000bf25270 */
[----:B0-----:R-:W-:Y:S02]  /*04b0*/  MOV R5, UR18 ;  /* 0x0000001200057c02 */ /* 0x001fe40008000f00 */
[----:B-1----:R-:W-:Y:S02]  /*04c0*/  IADD3 R2, P0, PT, R2, 0x20, RZ ;  /* 0x0000002002027810 */ /* 0x002fe40007f1e0ff */
[----:B------:R-:W-:Y:S02]  /*04d0*/  LEA R14, R5, R14, 0x3 ;  /* 0x0000000e050e7211 */ /* 0x000fe400078e18ff */
[----:B------:R-:W-:Y:S01]  /*04e0*/  IADD3.X R3, PT, PT, RZ, R3, RZ, P0, !PT ;  /* 0x00000003ff037210 */ /* 0x000fe200007fe4ff */
[----:B--2---:R-:W-:-:S04]  /*04f0*/  FFMA R22, R21, R22, R12 ;  /* 0x0000001615167223 */ /* 0x004fc8000000000c */
[----:B---3--:R-:W-:-:S04]  /*0500*/  FFMA R20, R19, R20, R22 ;  /* 0x0000001413147223 */ /* 0x008fc80000000016 */
[----:B----4-:R-:W-:-:S04]  /*0510*/  FFMA R18, R17, R18, R20 ;  /* 0x0000001211127223 */ /* 0x010fc80000000014 */
[----:B-----5:R-:W-:-:S04]  /*0520*/  FFMA R16, R15, R16, R18 ;  /* 0x000000100f107223 */ /* 0x020fc80000000012 */
[----:B------:R-:W-:-:S04]  /*0530*/  FFMA R23, R23, R4, R16 ;  /* 0x0000000417177223 */ /* 0x000fc80000000010 */
[----:B------:R-:W-:-:S04]  /*0540*/  FFMA R24, R24, R7, R23 ;  /* 0x0000000718187223 */ /* 0x000fc80000000017 */
[----:B------:R-:W-:-:S04]  /*0550*/  FFMA R8, R25, R8, R24 ;  /* 0x0000000819087223 */ /* 0x000fc80000000018 */
[----:B------:R-:W-:Y:S01]  /*0560*/  FFMA R12, R27, R10, R8 ;  /* 0x0000000a1b0c7223 */ /* 0x000fe20000000008 */
[----:B------:R-:W-:Y:S06]  /*0570*/  BRA.U UP1, `(.L_x_3) ;  /* 0xfffffffd01347547 */ /* 0x000fec000b83ffff */
.L_x_2:
[----:B------:R-:W-:Y:S05]  /*0580*/  BRA.U !UP0, `(.L_x_4) ;  /* 0x0000000508387547 */ /* 0x000fea000b800000 */
[----:B------:R-:W-:Y:S02]  /*0590*/  UISETP.GE.U32.AND UP0, UPT, UR19, 0x4, UPT ;  /* 0x000000041300788c */ /* 0x000fe4000bf06070 */
[----:B------:R-:W-:-:S04]  /*05a0*/  ULOP3.LUT UR5, UR18, 0x3, URZ, 0xc0, !UPT ;  /* 0x0000000312057892 */ /* 0x000fc8000f8ec0ff */
[----:B------:R-:W-:-:S03]  /*05b0*/  UISETP.NE.AND UP1, UPT, UR5, URZ, UPT ;  /* 0x000000ff0500728c */ /* 0x000fc6000bf25270 */
[----:B------:R-:W-:Y:S08]  /*05c0*/  BRA.U !UP0, `(.L_x_5) ;  /* 0x00000001087c7547 */ /* 0x000ff0000b800000 */
[----:B------:R-:W1:Y:S01]  /*05d0*/  LDC.64 R6, c[0x0][0x388] ;  /* 0x0000e200ff067b82 */ /* 0x000e620000000a00 */
[----:B------:R-:W2:Y:S01]  /*05e0*/  LDCU.64 UR6, c[0x0][0x380] ;  /* 0x00007000ff0677ac */ /* 0x000ea20008000a00 */
[----:B------:R-:W-:Y:S01]  /*05f0*/  IMAD.U32 R9, RZ, RZ, UR4 ;  /* 0x00000004ff097e24 */ /* 0x000fe2000f8e00ff */
[C---:B------:R-:W-:Y:S02]  /*0600*/  IADD3 R3, PT, PT, R13.reuse, UR4, RZ ;  /* 0x000000040d037c10 */ /* 0x040fe4000fffe0ff */
[----:B------:R-:W-:Y:S01]  /*0610*/  IADD3 R10, P0, PT, R13, UR4, RZ ;  /* 0x000000040d0a7c10 */ /* 0x000fe2000ff1e0ff */
[----:B------:R-:W-:Y:S01]  /*0620*/  IMAD R9, R9, UR18, R0 ;  /* 0x0000001209097c24 */ /* 0x000fe2000f8e0200 */
[----:B------:R-:W-:Y:S01]  /*0630*/  MOV R11, UR18 ;  /* 0x00000012000b7c02 */ /* 0x000fe20008000f00 */
[----:B------:R-:W3:Y:S01]  /*0640*/  LDC.64 R4, c[0x0][0x380] ;  /* 0x0000e000ff047b82 */ /* 0x000ee20000000a00 */
[----:B------:R-:W-:Y:S01]  /*0650*/  MOV R15, UR18 ;  /* 0x00000012000f7c02 */ /* 0x000fe20008000f00 */
[----:B-1----:R-:W-:Y:S01]  /*0660*/  IMAD.WIDE R6, R9, 0x4, R6 ;  /* 0x0000000409067825 */ /* 0x002fe200078e0206 */
[----:B------:R-:W-:-:S05]  /*0670*/  MOV R9, UR18 ;  /* 0x0000001200097c02 */ /* 0x000fca0008000f00 */
[----:B------:R-:W-:Y:S02]  /*0680*/  IMAD.WIDE R8, R9, 0x4, R6 ;  /* 0x0000000409087825 */ /* 0x000fe400078e0206 */
[----:B0-----:R-:W4:Y:S02]  /*0690*/  LDG.E R6, desc[UR16][R6.64] ;  /* 0x0000001006067981 */ /* 0x001f24000c1e1900 */
[----:B---3--:R-:W-:Y:S01]  /*06a0*/  IMAD.WIDE.U32 R4, R3, 0x4, R4 ;  /* 0x0000000403047825 */ /* 0x008fe200078e0004 */
[----:B------:R-:W-:Y:S01]  /*06b0*/  IADD3.X R3, PT, PT, RZ, RZ, RZ, P0, !PT ;  /* 0x000000ffff037210 */ /* 0x000fe200007fe4ff */
[----:B------:R-:W3:Y:S01]  /*06c0*/  LDG.E R17, desc[UR16][R8.64] ;  /* 0x0000001008117981 */ /* 0x000ee2000c1e1900 */
[----:B--2---:R-:W-:-:S03]  /*06d0*/  LEA R2, P0, R10, UR6, 0x2 ;  /* 0x000000060a027c11 */ /* 0x004fc6000f8010ff */
[----:B------:R-:W4:Y:S01]  /*06e0*/  LDG.E R5, desc[UR16][R4.64] ;  /* 0x0000001004057981 */ /* 0x000f22000c1e1900 */
[----:B------:R-:W-:Y:S01]  /*06f0*/  LEA.HI.X R3, R10, UR7, R3, 0x2, P0 ;  /* 0x000000070a037c11 */ /* 0x000fe200080f1403 */
[----:B------:R-:W-:-:S04]  /*0700*/  IMAD.WIDE R10, R11, 0x4, R8 ;  /* 0x000000040b0a7825 */ /* 0x000fc800078e0208 */
[----:B------:R-:W3:Y:S01]  /*0710*/  LDG.E R16, desc[UR16][R2.64+0x4] ;  /* 0x0000041002107981 */ /* 0x000ee2000c1e1900 */
[----:B------:R-:W-:-:S03]  /*0720*/  IMAD.WIDE R14, R15, 0x4, R10 ;  /* 0x000000040f0e7825 */ /* 0x000fc600078e020a */
[----:B------:R-:W2:Y:S04]  /*0730*/  LDG.E R19, desc[UR16][R10.64] ;  /* 0x000000100a137981 */ /* 0x000ea8000c1e1900 */
[----:B------:R-:W2:Y:S04]  /*0740*/  LDG.E R18, desc[UR16][R2.64+0x8] ;  /* 0x0000081002127981 */ /* 0x000ea8000c1e1900 */
[----:B------:R-:W5:Y:S04]  /*0750*/  LDG.E R20, desc[UR16][R2.64+0xc] ;  /* 0x00000c1002147981 */ /* 0x000f68000c1e1900 */
[----:B------:R-:W5:Y:S01]  /*0760*/  LDG.E R14, desc[UR16][R14.64] ;  /* 0x000000100e0e7981 */ /* 0x000f62000c1e1900 */
[----:B------:R-:W-:Y:S01]  /*0770*/  UIADD3 UR4, UPT, UPT, UR4, 0x4, URZ ;  /* 0x0000000404047890 */ /* 0x000fe2000fffe0ff */
[----:B----4-:R-:W-:-:S04]  /*0780*/  FFMA R5, R5, R6, R12 ;  /* 0x0000000605057223 */ /* 0x010fc8000000000c */
[----:B---3--:R-:W-:-:S04]  /*0790*/  FFMA R5, R16, R17, R5 ;  /* 0x0000001110057223 */ /* 0x008fc80000000005 */
[----:B--2---:R-:W-:-:S04]  /*07a0*/  FFMA R5, R18, R19, R5 ;  /* 0x0000001312057223 */ /* 0x004fc80000000005 */
[----:B-----5:R-:W-:-:S07]  /*07b0*/  FFMA R12, R20, R14, R5 ;  /* 0x0000000e140c7223 */ /* 0x020fce0000000005 */
.L_x_5:
[----:B------:R-:W-:Y:S05]  /*07c0*/  BRA.U !UP1, `(.L_x_4) ;  /* 0x0000000109a87547 */ /* 0x000fea000b800000 */
[----:B------:R-:W-:Y:S01]  /*07d0*/  UISETP.NE.AND UP0, UPT, UR5, 0x1, UPT ;  /* 0x000000010500788c */ /* 0x000fe2000bf05270 */
[----:B------:R-:W-:Y:S01]  /*07e0*/  MOV R7, UR4 ;  /* 0x0000000400077c02 */ /* 0x000fe20008000f00 */
[----:B------:R-:W-:Y:S02]  /*07f0*/  ULOP3.LUT UR5, UR18, 0x1, URZ, 0xc0, !UPT ;  /* 0x0000000112057892 */ /* 0x000fe4000f8ec0ff */
[----:B------:R-:W-:Y:S02]  /*0800*/  MOV R15, UR18 ;  /* 0x00000012000f7c02 */ /* 0x000fe40008000f00 */
[----:B------:R-:W-:Y:S01]  /*0810*/  UISETP.NE.U32.AND UP1, UPT, UR5, 0x1, UPT ;  /* 0x000000010500788c */ /* 0x000fe2000bf25070 */
[----:B------:R-:W-:-:S04]  /*0820*/  PLOP3.LUT P1, PT, PT, PT, UP0, 0x80, 0x8 ;  /* 0x000000000008781c */ /* 0x000fc80003f2f008 */
[----:B------:R-:W1:Y:S01]  /*0830*/  @UP0 LDCU.128 UR8, c[0x0][0x380] ;  /* 0x00007000ff0807ac */ /* 0x000e620008000c00 */
[----:B------:R-:W-:Y:S01]  /*0840*/  PLOP3.LUT P0, PT, PT, PT, UP1, 0x80, 0x8 ;  /* 0x000000000008781c */ /* 0x000fe20003f0f018 */
[----:B------:R-:W2:Y:S04]  /*0850*/  @UP0 LDCU.64 UR6, c[0x0][0x380] ;  /* 0x00007000ff0607ac */ /* 0x000ea80008000a00 */
[----:B------:R-:W3:Y:S03]  /*0860*/  @!UP1 LDCU.128 UR12, c[0x0][0x380] ;  /* 0x00007000ff0c97ac */ /* 0x000ee60008000c00 */
[C---:B------:R-:W-:Y:S02]  /*0870*/  @P1 IADD3 R3, PT, PT, R13.reuse, UR4, RZ ;  /* 0x000000040d031c10 */ /* 0x040fe4000fffe0ff */
[----:B------:R-:W-:Y:S01]  /*0880*/  @P1 IADD3 R6, P2, PT, R13, UR4, RZ ;  /* 0x000000040d061c10 */ /* 0x000fe2000ff5e0ff */
[----:B------:R-:W-:Y:S01]  /*0890*/  @UP0 UIADD3 UR4, UPT, UPT, UR4, 0x2, URZ ;  /* 0x0000000204040890 */ /* 0x000fe2000fffe0ff */
[----:B-1----:R-:W-:Y:S01]  /*08a0*/  MOV R11, UR9 ;  /* 0x00000009000b7c02 */ /* 0x002fe20008000f00 */
[----:B------:R-:W-:Y:S01]  /*08b0*/  IMAD.U32 R10, RZ, RZ, UR8 ;  /* 0x00000008ff0a7e24 */ /* 0x000fe2000f8e00ff */
[----:B------:R-:W-:-:S02]  /*08c0*/  MOV R4, UR10 ;  /* 0x0000000a00047c02 */ /* 0x000fc40008000f00 */
[----:B------:R-:W-:Y:S01]  /*08d0*/  MOV R5, UR11 ;  /* 0x0000000b00057c02 */ /* 0x000fe20008000f00 */
[----:B------:R-:W-:-:S04]  /*08e0*/  @P1 IMAD.WIDE.U32 R10, R3, 0x4, R10 ;  /* 0x00000004030a1825 */ /* 0x000fc800078e000a */
[----:B------:R-:W-:Y:S01]  /*08f0*/  @P1 IMAD R3, R7, UR18, R0 ;  /* 0x0000001207031c24 */ /* 0x000fe2000f8e0200 */
[----:B------:R-:W-:Y:S01]  /*0900*/  @P1 IADD3.X R7, PT, PT, RZ, RZ, RZ, P2, !PT ;  /* 0x000000ffff071210 */ /* 0x000fe200017fe4ff */
[----:B------:R-:W-:Y:S01]  /*0910*/  IMAD.U32 R19, RZ, RZ, UR4 ;  /* 0x00000004ff137e24 */ /* 0x000fe2000f8e00ff */
[C---:B--2---:R-:W-:Y:S01]  /*0920*/  @P1 LEA R2, P2, R6.reuse, UR6, 0x2 ;  /* 0x0000000606021c11 */ /* 0x044fe2000f8410ff */
[----:B------:R-:W-:Y:S01]  /*0930*/  @P1 IMAD.WIDE R4, R3, 0x4, R4 ;  /* 0x0000000403041825 */ /* 0x000fe200078e0204 */
[----:B------:R-:W-:Y:S01]  /*0940*/  @!P0 IADD3 R17, PT, PT, R13, UR4, RZ ;  /* 0x000000040d118c10 */ /* 0x000fe2000fffe0ff */
[----:B0-----:R-:W2:Y:S01]  /*0950*/  @P1 LDG.E R11, desc[UR16][R10.64] ;  /* 0x000000100a0b1981 */ /* 0x001ea2000c1e1900 */
[----:B------:R-:W-:Y:S01]  /*0960*/  @P1 LEA.HI.X R3, R6, UR7, R7, 0x2, P2 ;  /* 0x0000000706031c11 */ /* 0x000fe200090f1407 */
[----:B------:R-:W-:Y:S01]  /*0970*/  @!P0 IMAD R19, R19, UR18, R0 ;  /* 0x0000001213138c24 */ /* 0x000fe2000f8e0200 */
[----:B---3--:R-:W-:Y:S01]  /*0980*/  MOV R6, UR12 ;  /* 0x0000000c00067c02 */ /* 0x008fe20008000f00 */
[----:B------:R-:W-:Y:S01]  /*0990*/  @P1 IMAD.WIDE R14, R15, 0x4, R4 ;  /* 0x000000040f0e1825 */ /* 0x000fe200078e0204 */
[----:B------:R-:W-:Y:S01]  /*09a0*/  MOV R7, UR13 ;  /* 0x0000000d00077c02 */ /* 0x000fe20008000f00 */
[----:B------:R-:W2:Y:S01]  /*09b0*/  @P1 LDG.E R4, desc[UR16][R4.64] ;  /* 0x0000001004041981 */ /* 0x000ea2000c1e1900 */
[----:B------:R-:W-:-:S02]  /*09c0*/  MOV R8, UR14 ;  /* 0x0000000e00087c02 */ /* 0x000fc40008000f00 */
[----:B------:R-:W-:Y:S01]  /*09d0*/  MOV R9, UR15 ;  /* 0x0000000f00097c02 */ /* 0x000fe20008000f00 */
[----:B------:R-:W-:Y:S01]  /*09e0*/  @!P0 IMAD.WIDE.U32 R6, R17, 0x4, R6 ;  /* 0x0000000411068825 */ /* 0x000fe200078e0006 */
[----:B------:R-:W3:Y:S03]  /*09f0*/  @P1 LDG.E R14, desc[UR16][R14.64] ;  /* 0x000000100e0e1981 */ /* 0x000ee6000c1e1900 */
[----:B------:R-:W-:Y:S01]  /*0a00*/  @!P0 IMAD.WIDE R8, R19, 0x4, R8 ;  /* 0x0000000413088825 */ /* 0x000fe200078e0208 */
[----:B------:R-:W3:Y:S04]  /*0a10*/  @P1 LDG.E R2, desc[UR16][R2.64+0x4] ;  /* 0x0000041002021981 */ /* 0x000ee8000c1e1900 */
[----:B------:R-:W4:Y:S04]  /*0a20*/  @!P0 LDG.E R7, desc[UR16][R6.64] ;  /* 0x0000001006078981 */ /* 0x000f28000c1e1900 */
[----:B------:R-:W4:Y:S01]  /*0a30*/  @!P0 LDG.E R8, desc[UR16][R8.64] ;  /* 0x0000001008088981 */ /* 0x000f22000c1e1900 */
[----:B--2---:R-:W-:-:S04]  /*0a40*/  @P1 FFMA R11, R11, R4, R12 ;  /* 0x000000040b0b1223 */ /* 0x004fc8000000000c */
[----:B---3--:R-:W-:-:S04]  /*0a50*/  @P1 FFMA R12, R2, R14, R11 ;  /* 0x0000000e020c1223 */ /* 0x008fc8000000000b */
[----:B----4-:R-:W-:-:S07]  /*0a60*/  @!P0 FFMA R12, R7, R8, R12 ;  /* 0x00000008070c8223 */ /* 0x010fce000000000c */
.L_x_4:
[----:B------:R-:W1:Y:S01]  /*0a70*/  LDC.64 R2, c[0x0][0x390] ;  /* 0x0000e400ff027b82 */ /* 0x000e620000000a00 */
[----:B------:R-:W-:-:S05]  /*0a80*/  IADD3 R13, PT, PT, R0, R13, RZ ;  /* 0x0000000d000d7210 */ /* 0x000fca0007ffe0ff */
[----:B-1----:R-:W-:-:S05]  /*0a90*/  IMAD.WIDE R2, R13, 0x4, R2 ;  /* 0x000000040d027825 */ /* 0x002fca00078e0202 */
[----:B0-----:R0:W-:Y:S02]  /*0aa0*/  STG.E desc[UR16][R2.64], R12 ;  /* 0x0000000c02007986 */ /* 0x0011e4000c101910 */
.L_x_1:
[----:B------:R-:W-:Y:S05]  /*0ab0*/  BSYNC.RECONVERGENT B0 ;  /* 0x0000000000007941 */ /* 0x000fea0003800200 */
.L_x_0:
[----:B------:R-:W-:Y:S06]  /*0ac0*/  BAR.SYNC.DEFER_BLOCKING 0x0 ;  /* 0x0000000000007b1d */ /* 0x000fec0000010000 */
[----:B------:R-:W-:Y:S05]  /*0ad0*/  EXIT ;  /* 0x000000000000794d */ /* 0x000fea0003800000 */
.L_x_6:
[----:B------:R-:W-:-:S00]  /*0ae0*/  BRA `(.L_x_6) ;  /* 0xfffffffc00fc7947 */ /* 0x000fc0000383ffff */
[----:B------:R-:W-:-:S00]  /*0af0*/  NOP ;  /* 0x0000000000007918 */ /* 0x000fc00000000000 */
        /* <DEDUP_REMOVED lines=8> */
.L_x_19:


//--------------------- .text._Z6gatherPfS_S_S_S_i --------------------------
	.section	.text._Z6gatherPfS_S_S_S_i,"ax",@progbits
	.align	128
        .global         _Z6gatherPfS_S_S_S_i
        .type           _Z6gatherPfS_S_S_S_i,@function
        .size           _Z6gatherPfS_S_S_S_i,(.L_x_20 - _Z6gatherPfS_S_S_S_i)
        .other          _Z6gatherPfS_S_S_S_i,@"STO_CUDA_ENTRY STV_DEFAULT"
_Z6gatherPfS_S_S_S_i:
.text._Z6gatherPfS_S_S_S_i:
[----:B------:R-:W-:Y:S01]  /*0000*/  LDC R1, c[0x0][0x37c] ;  /* 0x0000df00ff017b82 */ /* 0x000fe20000000800 */
[----:B------:R-:W0:Y:S07]  /*0010*/  S2R R7, SR_TID.X ;  /* 0x0000000000077919 */ /* 0x000e2e0000002100 */
[----:B------:R-:W0:Y:S01]  /*0020*/  LDC R2, c[0x0][0x360] ;  /* 0x0000d800ff027b82 */ /* 0x000e220000000800 */
[----:B------:R-:W-:Y:S01]  /*0030*/  BSSY.RECONVERGENT B0, `(.L_x_7) ;  /* 0x0000026000007945 */ /* 0x000fe20003800200 */
[----:B------:R-:W1:Y:S06]  /*0040*/  S2R R4, SR_TID.Y ;  /* 0x0000000000047919 */ /* 0x000e6c0000002200 */
[----:B------:R-:W0:Y:S08]  /*0050*/  S2UR UR4, SR_CTAID.X ;  /* 0x00000000000479c3 */ /* 0x000e300000002500 */
[----:B------:R-:W1:Y:S08]  /*0060*/  S2UR UR5, SR_CTAID.Y ;  /* 0x00000000000579c3 */ /* 0x000e700000002600 */
[----:B------:R-:W1:Y:S08]  /*0070*/  LDC R3, c[0x0][0x364] ;  /* 0x0000d900ff037b82 */ /* 0x000e700000000800 */
[----:B------:R-:W2:Y:S01]  /*0080*/  LDC R0, c[0x0][0x3a8] ;  /* 0x0000ea00ff007b82 */ /* 0x000ea20000000800 */
[----:B0-----:R-:W-:-:S02]  /*0090*/  IMAD R7, R2, UR4, R7 ;  /* 0x0000000402077c24 */ /* 0x001fc4000f8e0207 */
[----:B-1----:R-:W-:-:S05]  /*00a0*/  IMAD R4, R3, UR5, R4 ;  /* 0x0000000503047c24 */ /* 0x002fca000f8e0204 */
[----:B------:R-:W-:-:S04]  /*00b0*/  VIMNMX R3, PT, PT, R7, R4, !PT ;  /* 0x0000000407037248 */ /* 0x000fc80007fe0100 */
[----:B--2---:R-:W-:-:S13]  /*00c0*/  ISETP.GE.AND P0, PT, R3, R0, PT ;  /* 0x000000000300720c */ /* 0x004fda0003f06270 */
[----:B------:R-:W-:Y:S05]  /*00d0*/  @P0 BRA `(.L_x_8) ;  /* 0x00000000006c0947 */ /* 0x000fea0003800000 */
[----:B------:R-:W0:Y:S01]  /*00e0*/  LDC.64 R8, c[0x0][0x380] ;  /* 0x0000e000ff087b82 */ /* 0x000e220000000a00 */
[----:B------:R-:W1:Y:S01]  /*00f0*/  LDCU.64 UR4, c[0x0][0x358] ;  /* 0x00006b00ff0477ac */ /* 0x000e620008000a00 */
[----:B------:R-:W-:-:S06]  /*0100*/  IMAD R5, R4, R0, R7 ;  /* 0x0000000004057224 */ /* 0x000fcc00078e0207 */
[----:B------:R-:W2:Y:S08]  /*0110*/  LDC.64 R2, c[0x0][0x3a0] ;  /* 0x0000e800ff027b82 */ /* 0x000eb00000000a00 */
[----:B------:R-:W3:Y:S01]  /*0120*/  LDC.64 R12, c[0x0][0x388] ;  /* 0x0000e200ff0c7b82 */ /* 0x000ee20000000a00 */
[----:B0-----:R-:W-:-:S07]  /*0130*/  IMAD.WIDE R8, R5, 0x4, R8 ;  /* 0x0000000405087825 */ /* 0x001fce00078e0208 */
[----:B------:R-:W0:Y:S01]  /*0140*/  LDC.64 R16, c[0x0][0x390] ;  /* 0x0000e400ff107b82 */ /* 0x000e220000000a00 */
[----:B-1----:R1:W4:Y:S01]  /*0150*/  LDG.E R19, desc[UR4][R8.64] ;  /* 0x0000000408137981 */ /* 0x002322000c1e1900 */
[----:B------:R-:W-:-:S04]  /*0160*/  IMAD R11, R4, R0, R5 ;  /* 0x00000000040b7224 */ /* 0x000fc800078e0205 */
[----:B--2---:R-:W-:Y:S02]  /*0170*/  IMAD.WIDE R10, R11, 0x4, R2 ;  /* 0x000000040b0a7825 */ /* 0x004fe400078e0202 */
[----:B-1----:R-:W1:Y:S02]  /*0180*/  LDC.64 R8, c[0x0][0x398] ;  /* 0x0000e600ff087b82 */ /* 0x002e640000000a00 */
[----:B---3--:R-:W-:Y:S01]  /*0190*/  IMAD.WIDE R12, R5, 0x4, R12 ;  /* 0x00000004050c7825 */ /* 0x008fe200078e020c */
[----:B----4-:R2:W-:Y:S05]  /*01a0*/  STG.E desc[UR4][R10.64], R19 ;  /* 0x000000130a007986 */ /* 0x0105ea000c101904 */
[----:B------:R-:W3:Y:S01]  /*01b0*/  LDG.E R13, desc[UR4][R12.64] ;  /* 0x000000040c0d7981 */ /* 0x000ee2000c1e1900 */
[----:B------:R-:W-:-:S04]  /*01c0*/  IMAD.WIDE R14, R0, 0x4, R10 ;  /* 0x00000004000e7825 */ /* 0x000fc800078e020a */
[----:B0-----:R-:W-:Y:S01]  /*01d0*/  IMAD.WIDE R16, R5, 0x4, R16 ;  /* 0x0000000405107825 */ /* 0x001fe200078e0210 */
[----:B------:R-:W-:-:S05]  /*01e0*/  IADD3 R21, PT, PT, R4, R0, RZ ;  /* 0x0000000004157210 */ /* 0x000fca0007ffe0ff */
[----:B------:R-:W-:Y:S01]  /*01f0*/  IMAD R4, R21, R0, RZ ;  /* 0x0000000015047224 */ /* 0x000fe200078e02ff */
[----:B---3--:R2:W-:Y:S04]  /*0200*/  STG.E desc[UR4][R14.64], R13 ;  /* 0x0000000d0e007986 */ /* 0x0085e8000c101904 */
[----:B------:R-:W3:Y:S01]  /*0210*/  LDG.E R17, desc[UR4][R16.64] ;  /* 0x0000000410117981 */ /* 0x000ee2000c1e1900 */
[----:B------:R-:W-:Y:S01]  /*0220*/  LEA R7, R4, R7, 0x1 ;  /* 0x0000000704077211 */ /* 0x000fe200078e08ff */
[----:B-1----:R-:W-:-:S04]  /*0230*/  IMAD.WIDE R4, R5, 0x4, R8 ;  /* 0x0000000405047825 */ /* 0x002fc800078e0208 */
[----:B------:R-:W-:-:S05]  /*0240*/  IMAD.WIDE R2, R7, 0x4, R2 ;  /* 0x0000000407027825 */ /* 0x000fca00078e0202 */
[----:B---3--:R2:W-:Y:S04]  /*0250*/  STG.E desc[UR4][R2.64], R17 ;  /* 0x0000001102007986 */ /* 0x0085e8000c101904 */
[----:B------:R-:W3:Y:S01]  /*0260*/  LDG.E R5, desc[UR4][R4.64] ;  /* 0x0000000404057981 */ /* 0x000ee2000c1e1900 */
[----:B------:R-:W-:-:S05]  /*0270*/  IMAD.WIDE R6, R0, 0x4, R2 ;  /* 0x0000000400067825 */ /* 0x000fca00078e0202 */
[----:B---3--:R2:W-:Y:S02]  /*0280*/  STG.E desc[UR4][R6.64], R5 ;  /* 0x0000000506007986 */ /* 0x0085e4000c101904 */
.L_x_8:
[----:B------:R-:W-:Y:S05]  /*0290*/  BSYNC.RECONVERGENT B0 ;  /* 0x0000000000007941 */ /* 0x000fea0003800200 */
.L_x_7:
[----:B------:R-:W-:Y:S06]  /*02a0*/  BAR.SYNC.DEFER_BLOCKING 0x0 ;  /* 0x0000000000007b1d */ /* 0x000fec0000010000 */
[----:B------:R-:W-:Y:S05]  /*02b0*/  EXIT ;  /* 0x000000000000794d */ /* 0x000fea0003800000 */
.L_x_9:
        /* <DEDUP_REMOVED lines=12> */
.L_x_20:


//--------------------- .text._Z3subPfS_S_i       --------------------------
	.section	.text._Z3subPfS_S_i,"ax",@progbits
	.align	128
        .global         _Z3subPfS_S_i
        .type           _Z3subPfS_S_i,@function
        .size           _Z3subPfS_S_i,(.L_x_21 - _Z3subPfS_S_i)
        .other          _Z3subPfS_S_i,@"STO_CUDA_ENTRY STV_DEFAULT"
_Z3subPfS_S_i:
.text._Z3subPfS_S_i:
        /* <DEDUP_REMOVED lines=14> */
[----:B------:R-:W0:Y:S01]  /*00e0*/  LDC.64 R2, c[0x0][0x380] ;  /* 0x0000e000ff027b82 */ /* 0x000e220000000a00 */
[----:B------:R-:W1:Y:S01]  /*00f0*/  LDCU.64 UR4, c[0x0][0x358] ;  /* 0x00006b00ff0477ac */ /* 0x000e620008000a00 */
[----:B------:R-:W-:-:S06]  /*0100*/  IMAD R9, R7, UR6, R0 ;  /* 0x0000000607097c24 */ /* 0x000fcc000f8e0200 */
[----:B------:R-:W2:Y:S08]  /*0110*/  LDC.64 R4, c[0x0][0x388] ;  /* 0x0000e200ff047b82 */ /* 0x000eb00000000a00 */
[----:B------:R-:W3:Y:S01]  /*0120*/  LDC.64 R6, c[0x0][0x390] ;  /* 0x0000e400ff067b82 */ /* 0x000ee20000000a00 */
[----:B0-----:R-:W-:-:S06]  /*0130*/  IMAD.WIDE R2, R9, 0x4, R2 ;  /* 0x0000000409027825 */ /* 0x001fcc00078e0202 */
[----:B-1----:R-:W4:Y:S01]  /*0140*/  LDG.E R2, desc[UR4][R2.64] ;  /* 0x0000000402027981 */ /* 0x002f22000c1e1900 */
[----:B--2---:R-:W-:-:S06]  /*0150*/  IMAD.WIDE R4, R9, 0x4, R4 ;  /* 0x0000000409047825 */ /* 0x004fcc00078e0204 */
[----:B------:R-:W4:Y:S01]  /*0160*/  LDG.E R5, desc[UR4][R4.64] ;  /* 0x0000000404057981 */ /* 0x000f22000c1e1900 */
[----:B---3--:R-:W-:-:S04]  /*0170*/  IMAD.WIDE R6, R9, 0x4, R6 ;  /* 0x0000000409067825 */ /* 0x008fc800078e0206 */
[----:B----4-:R-:W-:-:S05]  /*0180*/  FADD R9, R2, -R5 ;  /* 0x8000000502097221 */ /* 0x010fca0000000000 */
[----:B------:R0:W-:Y:S02]  /*0190*/  STG.E desc[UR4][R6.64], R9 ;  /* 0x0000000906007986 */ /* 0x0001e4000c101904 */
.L_x_11:
[----:B------:R-:W-:Y:S05]  /*01a0*/  BSYNC.RECONVERGENT B0 ;  /* 0x0000000000007941 */ /* 0x000fea0003800200 */
.L_x_10:
[----:B------:R-:W-:Y:S06]  /*01b0*/  BAR.SYNC.DEFER_BLOCKING 0x0 ;  /* 0x0000000000007b1d */ /* 0x000fec0000010000 */
[----:B------:R-:W-:Y:S05]  /*01c0*/  EXIT ;  /* 0x000000000000794d */ /* 0x000fea0003800000 */
.L_x_12:
        /* <DEDUP_REMOVED lines=11> */
.L_x_21:


//--------------------- .text._Z3addPfS_S_i       --------------------------
	.section	.text._Z3addPfS_S_i,"ax",@progbits
	.align	128
        .global         _Z3addPfS_S_i
        .type           _Z3addPfS_S_i,@function
        .size           _Z3addPfS_S_i,(.L_x_22 - _Z3addPfS_S_i)
        .other          _Z3addPfS_S_i,@"STO_CUDA_ENTRY STV_DEFAULT"
_Z3addPfS_S_i:
.text._Z3addPfS_S_i:
        /* <DEDUP_REMOVED lines=24> */
[----:B----4-:R-:W-:-:S05]  /*0180*/  FADD R9, R2, R5 ;  /* 0x0000000502097221 */ /* 0x010fca0000000000 */
[----:B------:R0:W-:Y:S02]  /*0190*/  STG.E desc[UR4][R6.64], R9 ;  /* 0x0000000906007986 */ /* 0x0001e4000c101904 */
.L_x_14:
[----:B------:R-:W-:Y:S05]  /*01a0*/  BSYNC.RECONVERGENT B0 ;  /* 0x0000000000007941 */ /* 0x000fea0003800200 */
.L_x_13:
[----:B------:R-:W-:Y:S06]  /*01b0*/  BAR.SYNC.DEFER_BLOCKING 0x0 ;  /* 0x0000000000007b1d */ /* 0x000fec0000010000 */
[----:B------:R-:W-:Y:S05]  /*01c0*/  EXIT ;  /* 0x000000000000794d */ /* 0x000fea0003800000 */
.L_x_15:
        /* <DEDUP_REMOVED lines=11> */
.L_x_22:


//--------------------- .text._Z10distributePfS_S_S_S_i --------------------------
	.section	.text._Z10distributePfS_S_S_S_i,"ax",@progbits
	.align	128
        .global         _Z10distributePfS_S_S_S_i
        .type           _Z10distributePfS_S_S_S_i,@function
        .size           _Z10distributePfS_S_S_S_i,(.L_x_23 - _Z10distributePfS_S_S_S_i)
        .other          _Z10distributePfS_S_S_S_i,@"STO_CUDA_ENTRY STV_DEFAULT"
_Z10distributePfS_S_S_S_i:
.text._Z10distributePfS_S_S_S_i:
        /* <DEDUP_REMOVED lines=16> */
[----:B------:R-:W-:-:S05]  /*0100*/  IMAD R0, R15, R4, RZ ;  /* 0x000000040f007224 */ /* 0x000fca00078e02ff */
[----:B------:R-:W-:Y:S01]  /*0110*/  LEA R11, R0, R5, 0x1 ;  /* 0x00000005000b7211 */ /* 0x000fe200078e08ff */
[----:B------:R-:W2:Y:S08]  /*0120*/  LDC.64 R8, c[0x0][0x380] ;  /* 0x0000e000ff087b82 */ /* 0x000eb00000000a00 */
[----:B------:R-:W3:Y:S01]  /*0130*/  LDC.64 R12, c[0x0][0x388] ;  /* 0x0000e200ff0c7b82 */ /* 0x000ee20000000a00 */
[----:B0-----:R-:W-:-:S05]  /*0140*/  IMAD.WIDE R6, R11, 0x4, R2 ;  /* 0x000000040b067825 */ /* 0x001fca00078e0202 */
[----:B-1----:R-:W4:Y:S01]  /*0150*/  LDG.E R17, desc[UR4][R6.64] ;  /* 0x0000000406117981 */ /* 0x002f22000c1e1900 */
[----:B------:R-:W-:Y:S01]  /*0160*/  IADD3 R0, PT, PT, -R0, R11, RZ ;  /* 0x0000000b00007210 */ /* 0x000fe20007ffe1ff */
[----:B------:R-:W-:-:S04]  /*0170*/  IMAD.WIDE R10, R4, 0x4, R6 ;  /* 0x00000004040a7825 */ /* 0x000fc800078e0206 */
[----:B--2---:R-:W-:Y:S01]  /*0180*/  IMAD.WIDE R8, R0, 0x4, R8 ;  /* 0x0000000400087825 */ /* 0x004fe200078e0208 */
[----:B------:R-:W-:-:S05]  /*0190*/  IADD3 R15, PT, PT, R15, R4, RZ ;  /* 0x000000040f0f7210 */ /* 0x000fca0007ffe0ff */
[----:B------:R-:W-:Y:S01]  /*01a0*/  IMAD R14, R15, R4, RZ ;  /* 0x000000040f0e7224 */ /* 0x000fe200078e02ff */
[----:B----4-:R0:W-:Y:S04]  /*01b0*/  STG.E desc[UR4][R8.64], R17 ;  /* 0x0000001108007986 */ /* 0x0101e8000c101904 */
[----:B------:R1:W2:Y:S01]  /*01c0*/  LDG.E R19, desc[UR4][R10.64] ;  /* 0x000000040a137981 */ /* 0x0002a2000c1e1900 */
[----:B------:R-:W-:Y:S01]  /*01d0*/  LEA R5, R14, R5, 0x1 ;  /* 0x000000050e057211 */ /* 0x000fe200078e08ff */
[----:B---3--:R-:W-:Y:S02]  /*01e0*/  IMAD.WIDE R6, R0, 0x4, R12 ;  /* 0x0000000400067825 */ /* 0x008fe400078e020c */
[----:B------:R-:W0:Y:S02]  /*01f0*/  LDC.64 R12, c[0x0][0x390] ;  /* 0x0000e400ff0c7b82 */ /* 0x000e240000000a00 */
[----:B------:R-:W-:-:S06]  /*0200*/  IMAD.WIDE R2, R5, 0x4, R2 ;  /* 0x0000000405027825 */ /* 0x000fcc00078e0202 */
[----:B-1----:R-:W1:Y:S01]  /*0210*/  LDC.64 R10, c[0x0][0x398] ;  /* 0x0000e600ff0a7b82 */ /* 0x002e620000000a00 */
[----:B--2---:R2:W-:Y:S04]  /*0220*/  STG.E desc[UR4][R6.64], R19 ;  /* 0x0000001306007986 */ /* 0x0045e8000c101904 */
[----:B------:R-:W3:Y:S01]  /*0230*/  LDG.E R15, desc[UR4][R2.64] ;  /* 0x00000004020f7981 */ /* 0x000ee2000c1e1900 */
[----:B0-----:R-:W-:-:S04]  /*0240*/  IMAD.WIDE R8, R0, 0x4, R12 ;  /* 0x0000000400087825 */ /* 0x001fc800078e020c */
[----:B------:R-:W-:Y:S01]  /*0250*/  IMAD.WIDE R4, R4, 0x4, R2 ;  /* 0x0000000404047825 */ /* 0x000fe200078e0202 */
[----:B---3--:R2:W-:Y:S05]  /*0260*/  STG.E desc[UR4][R8.64], R15 ;  /* 0x0000000f08007986 */ /* 0x0085ea000c101904 */
[----:B------:R-:W3:Y:S01]  /*0270*/  LDG.E R5, desc[UR4][R4.64] ;  /* 0x0000000404057981 */ /* 0x000ee2000c1e1900 */
[----:B-1----:R-:W-:-:S05]  /*0280*/  IMAD.WIDE R10, R0, 0x4, R10 ;  /* 0x00000004000a7825 */ /* 0x002fca00078e020a */
[----:B---3--:R2:W-:Y:S02]  /*0290*/  STG.E desc[UR4][R10.64], R5 ;  /* 0x000000050a007986 */ /* 0x0085e4000c101904 */
.L_x_17:
[----:B------:R-:W-:Y:S05]  /*02a0*/  BSYNC.RECONVERGENT B0 ;  /* 0x0000000000007941 */ /* 0x000fea0003800200 */
.L_x_16:
[----:B------:R-:W-:Y:S06]  /*02b0*/  BAR.SYNC.DEFER_BLOCKING 0x0 ;  /* 0x0000000000007b1d */ /* 0x000fec0000010000 */
[----:B------:R-:W-:Y:S05]  /*02c0*/  EXIT ;  /* 0x000000000000794d */ /* 0x000fea0003800000 */
.L_x_18:
        /* <DEDUP_REMOVED lines=11> */
.L_x_23:


//--------------------- .nv.shared.reserved.0     --------------------------
	.section	.nv.shared.reserved.0,"aw",@nobits
	.weak		__nv_reservedSMEM_offset_0_alias
	.size		__nv_reservedSMEM_offset_0_alias, 0, 64
	.other		__nv_reservedSMEM_offset_0_alias,@"STO_CUDA_RESERVED_SHARED STV_DEFAULT"
__nv_reservedSMEM_offset_0_alias:
	.zero		0
	.zero		64


//--------------------- .nv.constant0._Z16trivial_parallelPfS_S_i --------------------------
	.section	.nv.constant0._Z16trivial_parallelPfS_S_i,"a",@progbits
	.sectionflags	@""
	.align	4
.nv.constant0._Z16trivial_parallelPfS_S_i:
	.zero		924


//--------------------- .nv.constant0._Z6gatherPfS_S_S_S_i --------------------------
	.section	.nv.constant0._Z6gatherPfS_S_S_S_i,"a",@progbits
	.sectionflags	@""
	.align	4
.nv.constant0._Z6gatherPfS_S_S_S_i:
	.zero		940


//--------------------- .nv.constant0._Z3subPfS_S_i --------------------------
	.section	.nv.constant0._Z3subPfS_S_i,"a",@progbits
	.sectionflags	@""
	.align	4
.nv.constant0._Z3subPfS_S_i:
	.zero		924


//--------------------- .nv.constant0._Z3addPfS_S_i --------------------------
	.section	.nv.constant0._Z3addPfS_S_i,"a",@progbits
	.sectionflags	@""
	.align	4
.nv.constant0._Z3addPfS_S_i:
	.zero		924


//--------------------- .nv.constant0._Z10distributePfS_S_S_S_i --------------------------
	.section	.nv.constant0._Z10distributePfS_S_S_S_i,"a",@progbits
	.sectionflags	@""
	.align	4
.nv.constant0._Z10distributePfS_S_S_S_i:
	.zero		940


//--------------------- SYMBOLS --------------------------

	.type		.nv.reservedSmem.offset0,@object
	.size		.nv.reservedSmem.offset0,0x4
